	.target	sm_100a

	.elftype	@"ET_EXEC"


//--------------------- .note.nv.tkinfo           --------------------------
	.section	.note.nv.tkinfo,"",@"SHT_NOTE"
	.sectionflags	@"SHF_NOTE_NV_TKINFO"
	.tkinfo
        /*0018*/ 	.word	0x00000002
        /*0030*/ 	.string	""
        /*0030*/ 	.string	"ptxas"
        /*0030*/ 	.string	"Cuda compilation tools, release 13.0, V13.0.88"
        /*0030*/ 	.string	"Build cuda_13.0.r13.0/compiler.36424714_0"
        /*0030*/ 	.string	"-arch sm_100a -m 64 "



//--------------------- .note.nv.cuinfo           --------------------------
	.section	.note.nv.cuinfo,"",@"SHT_NOTE"
	.sectionflags	@"SHF_NOTE_NV_CUINFO"
        /*0018*/ 	.short	0x0002
        /*001a*/ 	.short	0x0064
        /*001c*/ 	.short	0x0082
	.zero		2


//--------------------- .nv.info                  --------------------------
	.section	.nv.info,"",@"SHT_CUDA_INFO"
	.align	4


	//----- nvinfo : EIATTR_REGCOUNT
	.align		4
        /*0000*/ 	.byte	0x04, 0x2f
        /*0002*/ 	.short	(.L_19 - .L_18)
	.align		4
.L_18:
        /*0004*/ 	.word	index@(_ZN7cutlass13device_kernelINS_4gemm6kernel13GemmUniversalIN4cute5tupleIJiiiiEEENS1_10collective13CollectiveMmaINS1_35MainloopSm100TmaUmmaWarpSpecializedILi3ELi2ELi4ENS5_IJNS4_1CILi1EEESB_SB_EEEEENS5_IJNSA_ILi128EEENSA_ILi96EEESE_EEENS_10bfloat16_tENS5_IJlSB_lEEESH_SI_NS4_8TiledMMAINS4_8MMA_AtomIJNS4_20SM100_MMA_F16BF16_SSISH_SH_fLi128ELi96ELNS4_4UMMA5MajorE0ELSN_0ELNSM_7ScaleInE0ELSO_0EEEEEENS4_6LayoutISC_NS5_IJNSA_ILi0EEESS_SS_EEEEENS5_IJNS4_10UnderscoreESV_SV_EEEEENS4_13SM90_TMA_LOADENS4_14ComposedLayoutINS4_7SwizzleILi3ELi4ELi3EEENS4_18smem_ptr_flag_bitsILi16EEENSR_INS5_IJNSA_ILi8EEENSA_ILi64EEEEEENS5_IJS15_SB_EEEEEEEvNS4_8identityESY_S19_vS1A_EENS_8epilogue10collective18CollectiveEpilogueINS1C_23Sm100TmaWarpSpecializedILi3ELi2ELi32ELb1ELb0EEEJSG_NS5_IJNSR_ISE_SB_EENSR_INSA_ILi32EEESB_EEEEESH_SI_SH_SI_NS1C_6fusion15FusionCallbacksIS1G_NS1L_17LinearCombinationISH_fSH_fLNS_15FloatRoundStyleE2EEESG_S1K_JEEENS4_5SM1004TMEM4LOAD26SM100_TMEM_LOAD_32dp32b32xESY_NSZ_INS10_ILi2ELi4ELi3EEES13_NSR_INS5_IJS14_S1I_EEENS5_IJS1I_SB_EEEEEEENS4_39AutoVectorizingCopyWithAssumedAlignmentILi128EEENS4_14SM90_TMA_STOREES1Z_S21_S21_EEEvvEEEEvNT_6ParamsE)
        /*0008*/ 	.word	0x0000006e


	//----- nvinfo : EIATTR_FRAME_SIZE
	.align		4
.L_19:
        /*000c*/ 	.byte	0x04, 0x11
        /*000e*/ 	.short	(.L_21 - .L_20)
	.align		4
.L_20:
        /*0010*/ 	.word	index@($__internal_2_$__cuda_sm10x_tcgen05_guardrail_trap_unallocated_columns_being_dealloced)
        /*0014*/ 	.word	0x00000000


	//----- nvinfo : EIATTR_FRAME_SIZE
	.align		4
.L_21:
        /*0018*/ 	.byte	0x04, 0x11
        /*001a*/ 	.short	(.L_23 - .L_22)
	.align		4
.L_22:
        /*001c*/ 	.word	index@($__internal_1_$__cuda_sm10x_tcgen05_guardrail_trap_phase_invalid_during_alloc)
        /*0020*/ 	.word	0x00000000


	//----- nvinfo : EIATTR_FRAME_SIZE
	.align		4
.L_23:
        /*0024*/ 	.byte	0x04, 0x11
        /*0026*/ 	.short	(.L_25 - .L_24)
	.align		4
.L_24:
        /*0028*/ 	.word	index@($__internal_0_$__cuda_sm10x_tcgen05_guardrail_trap_col_being_dealloced_not_returned_by_alloc)
        /*002c*/ 	.word	0x00000000


	//----- nvinfo : EIATTR_FRAME_SIZE
	.align		4
.L_25:
        /*0030*/ 	.byte	0x04, 0x11
        /*0032*/ 	.short	(.L_27 - .L_26)
	.align		4
.L_26:
        /*0034*/ 	.word	index@(_ZN7cutlass13device_kernelINS_4gemm6kernel13GemmUniversalIN4cute5tupleIJiiiiEEENS1_10collective13CollectiveMmaINS1_35MainloopSm100TmaUmmaWarpSpecializedILi3ELi2ELi4ENS5_IJNS4_1CILi1EEESB_SB_EEEEENS5_IJNSA_ILi128EEENSA_ILi96EEESE_EEENS_10bfloat16_tENS5_IJlSB_lEEESH_SI_NS4_8TiledMMAINS4_8MMA_AtomIJNS4_20SM100_MMA_F16BF16_SSISH_SH_fLi128ELi96ELNS4_4UMMA5MajorE0ELSN_0ELNSM_7ScaleInE0ELSO_0EEEEEENS4_6LayoutISC_NS5_IJNSA_ILi0EEESS_SS_EEEEENS5_IJNS4_10UnderscoreESV_SV_EEEEENS4_13SM90_TMA_LOADENS4_14ComposedLayoutINS4_7SwizzleILi3ELi4ELi3EEENS4_18smem_ptr_flag_bitsILi16EEENSR_INS5_IJNSA_ILi8EEENSA_ILi64EEEEEENS5_IJS15_SB_EEEEEEEvNS4_8identityESY_S19_vS1A_EENS_8epilogue10collective18CollectiveEpilogueINS1C_23Sm100TmaWarpSpecializedILi3ELi2ELi32ELb1ELb0EEEJSG_NS5_IJNSR_ISE_SB_EENSR_INSA_ILi32EEESB_EEEEESH_SI_SH_SI_NS1C_6fusion15FusionCallbacksIS1G_NS1L_17LinearCombinationISH_fSH_fLNS_15FloatRoundStyleE2EEESG_S1K_JEEENS4_5SM1004TMEM4LOAD26SM100_TMEM_LOAD_32dp32b32xESY_NSZ_INS10_ILi2ELi4ELi3EEES13_NSR_INS5_IJS14_S1I_EEENS5_IJS1I_SB_EEEEEEENS4_39AutoVectorizingCopyWithAssumedAlignmentILi128EEENS4_14SM90_TMA_STOREES1Z_S21_S21_EEEvvEEEEvNT_6ParamsE)
        /*0038*/ 	.word	0x00000000


	//----- nvinfo : EIATTR_MIN_STACK_SIZE
	.align		4
.L_27:
        /*003c*/ 	.byte	0x04, 0x12
        /*003e*/ 	.short	(.L_29 - .L_28)
	.align		4
.L_28:
        /*0040*/ 	.word	index@(_ZN7cutlass13device_kernelINS_4gemm6kernel13GemmUniversalIN4cute5tupleIJiiiiEEENS1_10collective13CollectiveMmaINS1_35MainloopSm100TmaUmmaWarpSpecializedILi3ELi2ELi4ENS5_IJNS4_1CILi1EEESB_SB_EEEEENS5_IJNSA_ILi128EEENSA_ILi96EEESE_EEENS_10bfloat16_tENS5_IJlSB_lEEESH_SI_NS4_8TiledMMAINS4_8MMA_AtomIJNS4_20SM100_MMA_F16BF16_SSISH_SH_fLi128ELi96ELNS4_4UMMA5MajorE0ELSN_0ELNSM_7ScaleInE0ELSO_0EEEEEENS4_6LayoutISC_NS5_IJNSA_ILi0EEESS_SS_EEEEENS5_IJNS4_10UnderscoreESV_SV_EEEEENS4_13SM90_TMA_LOADENS4_14ComposedLayoutINS4_7SwizzleILi3ELi4ELi3EEENS4_18smem_ptr_flag_bitsILi16EEENSR_INS5_IJNSA_ILi8EEENSA_ILi64EEEEEENS5_IJS15_SB_EEEEEEEvNS4_8identityESY_S19_vS1A_EENS_8epilogue10collective18CollectiveEpilogueINS1C_23Sm100TmaWarpSpecializedILi3ELi2ELi32ELb1ELb0EEEJSG_NS5_IJNSR_ISE_SB_EENSR_INSA_ILi32EEESB_EEEEESH_SI_SH_SI_NS1C_6fusion15FusionCallbacksIS1G_NS1L_17LinearCombinationISH_fSH_fLNS_15FloatRoundStyleE2EEESG_S1K_JEEENS4_5SM1004TMEM4LOAD26SM100_TMEM_LOAD_32dp32b32xESY_NSZ_INS10_ILi2ELi4ELi3EEES13_NSR_INS5_IJS14_S1I_EEENS5_IJS1I_SB_EEEEEEENS4_39AutoVectorizingCopyWithAssumedAlignmentILi128EEENS4_14SM90_TMA_STOREES1Z_S21_S21_EEEvvEEEEvNT_6ParamsE)
        /*0044*/ 	.word	0x00000000
.L_29:


//--------------------- .nv.compat                --------------------------
	.section	.nv.compat,"",@"SHT_CUDA_COMPAT_INFO"
	.align	4
        /*0000*/ 	.byte	0x02, 0x09, 0x01, 0x00, 0x02, 0x02, 0x02, 0x00, 0x02, 0x05, 0x05, 0x00, 0x03, 0x07, 0x01, 0x01
        /*0010*/ 	.byte	0x02, 0x03, 0x01, 0x00, 0x02, 0x06, 0x01, 0x00, 0x04, 0x0b, 0x08, 0x00, 0x09, 0x00, 0x00, 0x00
        /*0020*/ 	.byte	0x00, 0x00, 0x00, 0x00


//--------------------- .nv.info._ZN7cutlass13device_kernelINS_4gemm6kernel13GemmUniversalIN4cute5tupleIJiiiiEEENS1_10collective13CollectiveMmaINS1_35MainloopSm100TmaUmmaWarpSpecializedILi3ELi2ELi4ENS5_IJNS4_1CILi1EEESB_SB_EEEEENS5_IJNSA_ILi128EEENSA_ILi96EEESE_EEENS_10bfloat16_tENS5_IJlSB_lEEESH_SI_NS4_8TiledMMAINS4_8MMA_AtomIJNS4_20SM100_MMA_F16BF16_SSISH_SH_fLi128ELi96ELNS4_4UMMA5MajorE0ELSN_0ELNSM_7ScaleInE0ELSO_0EEEEEENS4_6LayoutISC_NS5_IJNSA_ILi0EEESS_SS_EEEEENS5_IJNS4_10UnderscoreESV_SV_EEEEENS4_13SM90_TMA_LOADENS4_14ComposedLayoutINS4_7SwizzleILi3ELi4ELi3EEENS4_18smem_ptr_flag_bitsILi16EEENSR_INS5_IJNSA_ILi8EEENSA_ILi64EEEEEENS5_IJS15_SB_EEEEEEEvNS4_8identityESY_S19_vS1A_EENS_8epilogue10collective18CollectiveEpilogueINS1C_23Sm100TmaWarpSpecializedILi3ELi2ELi32ELb1ELb0EEEJSG_NS5_IJNSR_ISE_SB_EENSR_INSA_ILi32EEESB_EEEEESH_SI_SH_SI_NS1C_6fusion15FusionCallbacksIS1G_NS1L_17LinearCombinationISH_fSH_fLNS_15FloatRoundStyleE2EEESG_S1K_JEEENS4_5SM1004TMEM4LOAD26SM100_TMEM_LOAD_32dp32b32xESY_NSZ_INS10_ILi2ELi4ELi3EEES13_NSR_INS5_IJS14_S1I_EEENS5_IJS1I_SB_EEEEEEENS4_39AutoVectorizingCopyWithAssumedAlignmentILi128EEENS4_14SM90_TMA_STOREES1Z_S21_S21_EEEvvEEEEvNT_6ParamsE --------------------------
	.section	.nv.info._ZN7cutlass13device_kernelINS_4gemm6kernel13GemmUniversalIN4cute5tupleIJiiiiEEENS1_10collective13CollectiveMmaINS1_35MainloopSm100TmaUmmaWarpSpecializedILi3ELi2ELi4ENS5_IJNS4_1CILi1EEESB_SB_EEEEENS5_IJNSA_ILi128EEENSA_ILi96EEESE_EEENS_10bfloat16_tENS5_IJlSB_lEEESH_SI_NS4_8TiledMMAINS4_8MMA_AtomIJNS4_20SM100_MMA_F16BF16_SSISH_SH_fLi128ELi96ELNS4_4UMMA5MajorE0ELSN_0ELNSM_7ScaleInE0ELSO_0EEEEEENS4_6LayoutISC_NS5_IJNSA_ILi0EEESS_SS_EEEEENS5_IJNS4_10UnderscoreESV_SV_EEEEENS4_13SM90_TMA_LOADENS4_14ComposedLayoutINS4_7SwizzleILi3ELi4ELi3EEENS4_18smem_ptr_flag_bitsILi16EEENSR_INS5_IJNSA_ILi8EEENSA_ILi64EEEEEENS5_IJS15_SB_EEEEEEEvNS4_8identityESY_S19_vS1A_EENS_8epilogue10collective18CollectiveEpilogueINS1C_23Sm100TmaWarpSpecializedILi3ELi2ELi32ELb1ELb0EEEJSG_NS5_IJNSR_ISE_SB_EENSR_INSA_ILi32EEESB_EEEEESH_SI_SH_SI_NS1C_6fusion15FusionCallbacksIS1G_NS1L_17LinearCombinationISH_fSH_fLNS_15FloatRoundStyleE2EEESG_S1K_JEEENS4_5SM1004TMEM4LOAD26SM100_TMEM_LOAD_32dp32b32xESY_NSZ_INS10_ILi2ELi4ELi3EEES13_NSR_INS5_IJS14_S1I_EEENS5_IJS1I_SB_EEEEEEENS4_39AutoVectorizingCopyWithAssumedAlignmentILi128EEENS4_14SM90_TMA_STOREES1Z_S21_S21_EEEvvEEEEvNT_6ParamsE,"",@"SHT_CUDA_INFO"
	.sectionflags	@""
	.align	4


	//----- nvinfo : EIATTR_CUDA_API_VERSION
	.align		4
        /*0000*/ 	.byte	0x04, 0x37
        /*0002*/ 	.short	(.L_31 - .L_30)
.L_30:
        /*0004*/ 	.word	0x00000082


	//----- nvinfo : EIATTR_KPARAM_INFO
	.align		4
.L_31:
        /*0008*/ 	.byte	0x04, 0x17
        /*000a*/ 	.short	(.L_33 - .L_32)
.L_32:
        /*000c*/ 	.word	0x00000000
        /*0010*/ 	.short	0x0000
        /*0012*/ 	.short	0x0000
        /*0014*/ 	.byte	0x00, 0xf0, 0x01, 0x20


	//----- nvinfo : EIATTR_AT_ENTRY_FRAGMENTS
	.align		4
.L_33:
        /*0018*/ 	.byte	0x04, 0x4f
        /*001a*/ 	.short	(.L_35 - .L_34)


	//   ....[0]....
.L_34:
        /*001c*/ 	.word	0x00000006


	//----- nvinfo : EIATTR_RESERVED_SMEM_USED
	.align		4
.L_35:
        /*0020*/ 	.byte	0x01, 0x41
	.zero		2


	//----- nvinfo : EIATTR_SPARSE_MMA_MASK
	.align		4
        /*0024*/ 	.byte	0x03, 0x50
        /*0026*/ 	.short	0x0000


	//----- nvinfo : EIATTR_TCGEN05_1CTA_USED
	.align		4
        /*0028*/ 	.byte	0x01, 0x51
	.zero		2


	//----- nvinfo : EIATTR_MAXREG_COUNT
	.align		4
        /*002c*/ 	.byte	0x03, 0x1b
        /*002e*/ 	.short	0x00ff


	//----- nvinfo : EIATTR_NUM_BARRIERS
	.align		4
        /*0030*/ 	.byte	0x02, 0x4c
        /*0032*/ 	.byte	0x07
	.zero		1


	//----- nvinfo : EIATTR_EXTERNS
	.align		4
        /*0034*/ 	.byte	0x04, 0x0f
        /*0036*/ 	.short	(.L_37 - .L_36)


	//   ....[0]....
	.align		4
.L_36:
        /*0038*/ 	.word	index@(__assertfail)


	//----- nvinfo : EIATTR_MERCURY_ISA_VERSION
	.align		4
.L_37:
        /*003c*/ 	.byte	0x03, 0x5f
        /*003e*/ 	.short	0x0101


	//----- nvinfo : EIATTR_INT_WARP_WIDE_INSTR_OFFSETS
	.align		4
        /*0040*/ 	.byte	0x04, 0x31
        /*0042*/ 	.short	(.L_39 - .L_38)


	//   ....[0]....
.L_38:
        /*0044*/ 	.word	0x00001f00


	//   ....[1]....
        /*0048*/ 	.word	0x00003a70


	//   ....[2]....
        /*004c*/ 	.word	0x00003aa0


	//   ....[3]....
        /*0050*/ 	.word	0x00003af0


	//   ....[4]....
        /*0054*/ 	.word	0x00004400


	//   ....[5]....
        /*0058*/ 	.word	0x00004460


	//   ....[6]....
        /*005c*/ 	.word	0x00004560


	//   ....[7]....
        /*0060*/ 	.word	0x000045f0


	//   ....[8]....
        /*0064*/ 	.word	0x000047c0


	//   ....[9]....
        /*0068*/ 	.word	0x00004920


	//----- nvinfo : EIATTR_COOP_GROUP_MASK_REGIDS
	.align		4
.L_39:
        /*006c*/ 	.byte	0x04, 0x29
        /*006e*/ 	.short	(.L_41 - .L_40)


	//   ....[0]....
.L_40:
        /*0070*/ 	.word	0xffffffff


	//   ....[1]....
        /*0074*/ 	.word	0xffffffff


	//   ....[2]....
        /*0078*/ 	.word	0xffffffff


	//   ....[3]....
        /*007c*/ 	.word	0xffffffff


	//   ....[4]....
        /*0080*/ 	.word	0xffffffff


	//   ....[5]....
        /*0084*/ 	.word	0xffffffff


	//   ....[6]....
        /*0088*/ 	.word	0xffffffff


	//   ....[7]....
        /*008c*/ 	.word	0xffffffff


	//   ....[8]....
        /*0090*/ 	.word	0xffffffff


	//   ....[9]....
        /*0094*/ 	.word	0xffffffff


	//   ....[10]....
        /*0098*/ 	.word	0xffffffff


	//   ....[11]....
        /*009c*/ 	.word	0xffffffff


	//   ....[12]....
        /*00a0*/ 	.word	0xffffffff


	//----- nvinfo : EIATTR_COOP_GROUP_INSTR_OFFSETS
	.align		4
.L_41:
        /*00a4*/ 	.byte	0x04, 0x28
        /*00a6*/ 	.short	(.L_43 - .L_42)


	//   ....[0]....
.L_42:
        /*00a8*/ 	.word	0x00000090


	//   ....[1]....
        /*00ac*/ 	.word	0x000004d0


	//   ....[2]....
        /*00b0*/ 	.word	0x00000620


	//   ....[3]....
        /*00b4*/ 	.word	0x000007a0


	//   ....[4]....
        /*00b8*/ 	.word	0x000008a0


	//   ....[5]....
        /*00bc*/ 	.word	0x00000a10


	//   ....[6]....
        /*00c0*/ 	.word	0x00000bb0


	//   ....[7]....
        /*00c4*/ 	.word	0x00001de0


	//   ....[8]....
        /*00c8*/ 	.word	0x00002b30


	//   ....[9]....
        /*00cc*/ 	.word	0x00002d40


	//   ....[10]....
        /*00d0*/ 	.word	0x00002d70


	//   ....[11]....
        /*00d4*/ 	.word	0x00003960


	//   ....[12]....
        /*00d8*/ 	.word	0x00003b90


	//----- nvinfo : EIATTR_VRC_CTA_INIT_COUNT
	.align		4
.L_43:
        /*00dc*/ 	.byte	0x02, 0x4a
        /*00de*/ 	.byte	0x80
	.zero		1


	//----- nvinfo : EIATTR_SYSCALL_OFFSETS
	.align		4
        /*00e0*/ 	.byte	0x04, 0x46
        /*00e2*/ 	.short	(.L_45 - .L_44)


	//   ....[0]....
.L_44:
        /*00e4*/ 	.word	0x00005380


	//   ....[1]....
        /*00e8*/ 	.word	0x00005470


	//   ....[2]....
        /*00ec*/ 	.word	0x00005be0


	//   ....[3]....
        /*00f0*/ 	.word	0x00006870


	//   ....[4]....
        /*00f4*/ 	.word	0x000074e0


	//----- nvinfo : EIATTR_MBARRIER_INSTR_OFFSETS
	.align		4
.L_45:
        /*00f8*/ 	.byte	0x04, 0x39
        /*00fa*/ 	.short	(.L_47 - .L_46)


	//   ....[0]....
.L_46:
        /*00fc*/ 	.word	0x000005b0
        /*0100*/ 	.word	0x000000ff
        /*0104*/ 	.word	0x00000000
        /*0108*/ 	.short	0x0100
        /*010a*/ 	.byte	0x05
	.zero		1


	//   ....[1]....
        /*010c*/ 	.word	0x000005c0
        /*0110*/ 	.word	0x000000ff
        /*0114*/ 	.word	0x00000018
        /*0118*/ 	.short	0x0100
        /*011a*/ 	.byte	0x05
	.zero		1


	//   ....[2]....
        /*011c*/ 	.word	0x000005d0
        /*0120*/ 	.word	0x000000ff
        /*0124*/ 	.word	0x00000008
        /*0128*/ 	.short	0x0100
        /*012a*/ 	.byte	0x05
	.zero		1


	//   ....[3]....
        /*012c*/ 	.word	0x000005e0
        /*0130*/ 	.word	0x000000ff
        /*0134*/ 	.word	0x00000020
        /*0138*/ 	.short	0x0100
        /*013a*/ 	.byte	0x05
	.zero		1


	//   ....[4]....
        /*013c*/ 	.word	0x000005f0
        /*0140*/ 	.word	0x000000ff
        /*0144*/ 	.word	0x00000010
        /*0148*/ 	.short	0x0100
        /*014a*/ 	.byte	0x05
	.zero		1


	//   ....[5]....
        /*014c*/ 	.word	0x00000600
        /*0150*/ 	.word	0x000000ff
        /*0154*/ 	.word	0x00000028
        /*0158*/ 	.short	0x0100
        /*015a*/ 	.byte	0x05
	.zero		1


	//   ....[6]....
        /*015c*/ 	.word	0x00000730
        /*0160*/ 	.word	0x000000ff
        /*0164*/ 	.word	0x00000030
        /*0168*/ 	.short	0x0100
        /*016a*/ 	.byte	0x07
	.zero		1


	//   ....[7]....
        /*016c*/ 	.word	0x00000740
        /*0170*/ 	.word	0x000000ff
        /*0174*/ 	.word	0x00000048
        /*0178*/ 	.short	0x0100
        /*017a*/ 	.byte	0x07
	.zero		1


	//   ....[8]....
        /*017c*/ 	.word	0x00000750
        /*0180*/ 	.word	0x000000ff
        /*0184*/ 	.word	0x00000038
        /*0188*/ 	.short	0x0100
        /*018a*/ 	.byte	0x07
	.zero		1


	//   ....[9]....
        /*018c*/ 	.word	0x00000760
        /*0190*/ 	.word	0x000000ff
        /*0194*/ 	.word	0x00000050
        /*0198*/ 	.short	0x0100
        /*019a*/ 	.byte	0x07
	.zero		1


	//   ....[10]....
        /*019c*/ 	.word	0x00000770
        /*01a0*/ 	.word	0x000000ff
        /*01a4*/ 	.word	0x00000040
        /*01a8*/ 	.short	0x0100
        /*01aa*/ 	.byte	0x07
	.zero		1


	//   ....[11]....
        /*01ac*/ 	.word	0x00000780
        /*01b0*/ 	.word	0x000000ff
        /*01b4*/ 	.word	0x00000058
        /*01b8*/ 	.short	0x0100
        /*01ba*/ 	.byte	0x07
	.zero		1


	//   ....[12]....
        /*01bc*/ 	.word	0x00000870
        /*01c0*/ 	.word	0x000000ff
        /*01c4*/ 	.word	0x00000060
        /*01c8*/ 	.short	0x0100
        /*01ca*/ 	.byte	0x05
	.zero		1


	//   ....[13]....
        /*01cc*/ 	.word	0x00000880
        /*01d0*/ 	.word	0x000000ff
        /*01d4*/ 	.word	0x00000068
        /*01d8*/ 	.short	0x0100
        /*01da*/ 	.byte	0x05
	.zero		1


	//   ....[14]....
        /*01dc*/ 	.word	0x000009c0
        /*01e0*/ 	.word	0x000000ff
        /*01e4*/ 	.word	0x00000070
        /*01e8*/ 	.short	0x0100
        /*01ea*/ 	.byte	0x05
	.zero		1


	//   ....[15]....
        /*01ec*/ 	.word	0x000009d0
        /*01f0*/ 	.word	0x000000ff
        /*01f4*/ 	.word	0x00000080
        /*01f8*/ 	.short	0x0100
        /*01fa*/ 	.byte	0x05
	.zero		1


	//   ....[16]....
        /*01fc*/ 	.word	0x000009e0
        /*0200*/ 	.word	0x000000ff
        /*0204*/ 	.word	0x00000078
        /*0208*/ 	.short	0x0100
        /*020a*/ 	.byte	0x05
	.zero		1


	//   ....[17]....
        /*020c*/ 	.word	0x000009f0
        /*0210*/ 	.word	0x000000ff
        /*0214*/ 	.word	0x00000088
        /*0218*/ 	.short	0x0100
        /*021a*/ 	.byte	0x05
	.zero		1


	//   ....[18]....
        /*021c*/ 	.word	0x00000b20
        /*0220*/ 	.word	0x000000ff
        /*0224*/ 	.word	0x00000090
        /*0228*/ 	.short	0x0100
        /*022a*/ 	.byte	0x07
	.zero		1


	//   ....[19]....
        /*022c*/ 	.word	0x00000b30
        /*0230*/ 	.word	0x000000ff
        /*0234*/ 	.word	0x000000b0
        /*0238*/ 	.short	0x0100
        /*023a*/ 	.byte	0x07
	.zero		1


	//   ....[20]....
        /*023c*/ 	.word	0x00000b40
        /*0240*/ 	.word	0x000000ff
        /*0244*/ 	.word	0x00000098
        /*0248*/ 	.short	0x0100
        /*024a*/ 	.byte	0x07
	.zero		1


	//   ....[21]....
        /*024c*/ 	.word	0x00000b50
        /*0250*/ 	.word	0x000000ff
        /*0254*/ 	.word	0x000000b8
        /*0258*/ 	.short	0x0100
        /*025a*/ 	.byte	0x07
	.zero		1


	//   ....[22]....
        /*025c*/ 	.word	0x00000b60
        /*0260*/ 	.word	0x000000ff
        /*0264*/ 	.word	0x000000a0
        /*0268*/ 	.short	0x0100
        /*026a*/ 	.byte	0x07
	.zero		1


	//   ....[23]....
        /*026c*/ 	.word	0x00000b70
        /*0270*/ 	.word	0x000000ff
        /*0274*/ 	.word	0x000000c0
        /*0278*/ 	.short	0x0100
        /*027a*/ 	.byte	0x07
	.zero		1


	//   ....[24]....
        /*027c*/ 	.word	0x00000b80
        /*0280*/ 	.word	0x000000ff
        /*0284*/ 	.word	0x000000a8
        /*0288*/ 	.short	0x0100
        /*028a*/ 	.byte	0x07
	.zero		1


	//   ....[25]....
        /*028c*/ 	.word	0x00000b90
        /*0290*/ 	.word	0x000000ff
        /*0294*/ 	.word	0x000000c8
        /*0298*/ 	.short	0x0100
        /*029a*/ 	.byte	0x07
	.zero		1


	//   ....[26]....
        /*029c*/ 	.word	0x00000c80
        /*02a0*/ 	.word	0x000000ff
        /*02a4*/ 	.word	0x000000d0
        /*02a8*/ 	.short	0x0100
        /*02aa*/ 	.byte	0x05
	.zero		1


	//   ....[27]....
        /*02ac*/ 	.word	0x00000c90
        /*02b0*/ 	.word	0x000000ff
        /*02b4*/ 	.word	0x000000e0
        /*02b8*/ 	.short	0x0100
        /*02ba*/ 	.byte	0x05
	.zero		1


	//   ....[28]....
        /*02bc*/ 	.word	0x00000ca0
        /*02c0*/ 	.word	0x000000ff
        /*02c4*/ 	.word	0x000000d8
        /*02c8*/ 	.short	0x0100
        /*02ca*/ 	.byte	0x05
	.zero		1


	//   ....[29]....
        /*02cc*/ 	.word	0x00000cb0
        /*02d0*/ 	.word	0x000000ff
        /*02d4*/ 	.word	0x000000e8
        /*02d8*/ 	.short	0x0100
        /*02da*/ 	.byte	0x05
	.zero		1


	//   ....[30]....
        /*02dc*/ 	.word	0x00001580
        /*02e0*/ 	.word	0x00000002
        /*02e4*/ 	.word	0x000000e0
        /*02e8*/ 	.short	0x010a
        /*02ea*/ 	.byte	0xff
	.zero		1


	//   ....[31]....
        /*02ec*/ 	.word	0x000015b0
        /*02f0*/ 	.word	0x00000002
        /*02f4*/ 	.word	0x000000d0
        /*02f8*/ 	.short	0x0101
        /*02fa*/ 	.byte	0xff
	.zero		1


	//   ....[32]....
        /*02fc*/ 	.word	0x00001680
        /*0300*/ 	.word	0x000000ff
        /*0304*/ 	.word	0x00000018
        /*0308*/ 	.short	0x010a
        /*030a*/ 	.byte	0x05
	.zero		1


	//   ....[33]....
        /*030c*/ 	.word	0x00001720
        /*0310*/ 	.word	0x000000ff
        /*0314*/ 	.word	0x00000018
        /*0318*/ 	.short	0x010a
        /*031a*/ 	.byte	0x21
	.zero		1


	//   ....[34]....
        /*031c*/ 	.word	0x00001870
        /*0320*/ 	.word	0x000000ff
        /*0324*/ 	.word	0x00000018
        /*0328*/ 	.short	0x010a
        /*032a*/ 	.byte	0x08
	.zero		1


	//   ....[35]....
        /*032c*/ 	.word	0x00001a40
        /*0330*/ 	.word	0x000000ff
        /*0334*/ 	.word	0x00000068
        /*0338*/ 	.short	0x0101
        /*033a*/ 	.byte	0x04
	.zero		1


	//   ....[36]....
        /*033c*/ 	.word	0x00001a60
        /*0340*/ 	.word	0x000000ff
        /*0344*/ 	.word	0x00000018
        /*0348*/ 	.short	0x010a
        /*034a*/ 	.byte	0x05
	.zero		1


	//   ....[37]....
        /*034c*/ 	.word	0x00001ae0
        /*0350*/ 	.word	0x000000ff
        /*0354*/ 	.word	0x00000018
        /*0358*/ 	.short	0x010a
        /*035a*/ 	.byte	0x21
	.zero		1


	//   ....[38]....
        /*035c*/ 	.word	0x00001c40
        /*0360*/ 	.word	0x000000ff
        /*0364*/ 	.word	0x00000018
        /*0368*/ 	.short	0x010a
        /*036a*/ 	.byte	0x08
	.zero		1


	//   ....[39]....
        /*036c*/ 	.word	0x00001e10
        /*0370*/ 	.word	0x00000002
        /*0374*/ 	.word	0x00000070
        /*0378*/ 	.short	0x010a
        /*037a*/ 	.byte	0xff
	.zero		1


	//   ....[40]....
        /*037c*/ 	.word	0x00001ed0
        /*0380*/ 	.word	0x00000002
        /*0384*/ 	.word	0x00000000
        /*0388*/ 	.short	0x0101
        /*038a*/ 	.byte	0xff
	.zero		1


	//   ....[41]....
        /*038c*/ 	.word	0x00002430
        /*0390*/ 	.word	0x000000ff
        /*0394*/ 	.word	0x00000000
        /*0398*/ 	.short	0x010a
        /*039a*/ 	.byte	0x05
	.zero		1


	//   ....[42]....
        /*039c*/ 	.word	0x000024c0
        /*03a0*/ 	.word	0x000000ff
        /*03a4*/ 	.word	0x00000000
        /*03a8*/ 	.short	0x010a
        /*03aa*/ 	.byte	0x05
	.zero		1


	//   ....[43]....
        /*03ac*/ 	.word	0x00002560
        /*03b0*/ 	.word	0x00000000
        /*03b4*/ 	.word	0x00000000
        /*03b8*/ 	.short	0x010a
        /*03ba*/ 	.byte	0xff
	.zero		1


	//   ....[44]....
        /*03bc*/ 	.word	0x00002680
        /*03c0*/ 	.word	0x00000000
        /*03c4*/ 	.word	0x000000d0
        /*03c8*/ 	.short	0x010a
        /*03ca*/ 	.byte	0xff
	.zero		1


	//   ....[45]....
        /*03cc*/ 	.word	0x000026f0
        /*03d0*/ 	.word	0x00000000
        /*03d4*/ 	.word	0x00000000
        /*03d8*/ 	.short	0x0101
        /*03da*/ 	.byte	0xff
	.zero		1


	//   ....[46]....
        /*03dc*/ 	.word	0x00002710
        /*03e0*/ 	.word	0x000000ff
        /*03e4*/ 	.word	0x00000080
        /*03e8*/ 	.short	0x010a
        /*03ea*/ 	.byte	0x05
	.zero		1


	//   ....[47]....
        /*03ec*/ 	.word	0x00002830
        /*03f0*/ 	.word	0x00000000
        /*03f4*/ 	.word	0x00000070
        /*03f8*/ 	.short	0x010a
        /*03fa*/ 	.byte	0xff
	.zero		1


	//   ....[48]....
        /*03fc*/ 	.word	0x00002930
        /*0400*/ 	.word	0x00000000
        /*0404*/ 	.word	0x00000000
        /*0408*/ 	.short	0x0101
        /*040a*/ 	.byte	0xff
	.zero		1


	//   ....[49]....
        /*040c*/ 	.word	0x000029c0
        /*0410*/ 	.word	0x000000ff
        /*0414*/ 	.word	0x00000080
        /*0418*/ 	.short	0x0106
        /*041a*/ 	.byte	0x05
	.zero		1


	//   ....[50]....
        /*041c*/ 	.word	0x000029e0
        /*0420*/ 	.word	0x000000ff
        /*0424*/ 	.word	0x00000080
        /*0428*/ 	.short	0x010a
        /*042a*/ 	.byte	0x05
	.zero		1


	//   ....[51]....
        /*042c*/ 	.word	0x00002a70
        /*0430*/ 	.word	0x000000ff
        /*0434*/ 	.word	0x00000080
        /*0438*/ 	.short	0x0106
        /*043a*/ 	.byte	0x04
	.zero		1


	//   ....[52]....
        /*043c*/ 	.word	0x00002ab0
        /*0440*/ 	.word	0x00000000
        /*0444*/ 	.word	0x00000080
        /*0448*/ 	.short	0x010a
        /*044a*/ 	.byte	0xff
	.zero		1


	//   ....[53]....
        /*044c*/ 	.word	0x00003070
        /*0450*/ 	.word	0x00000000
        /*0454*/ 	.word	0x00000070
        /*0458*/ 	.short	0x010a
        /*045a*/ 	.byte	0xff
	.zero		1


	//   ....[54]....
        /*045c*/ 	.word	0x00003180
        /*0460*/ 	.word	0x00000003
        /*0464*/ 	.word	0x00000000
        /*0468*/ 	.short	0x0101
        /*046a*/ 	.byte	0xff
	.zero		1


	//   ....[55]....
        /*046c*/ 	.word	0x00003190
        /*0470*/ 	.word	0x000000ff
        /*0474*/ 	.word	0x00000000
        /*0478*/ 	.short	0x010a
        /*047a*/ 	.byte	0x05
	.zero		1


	//   ....[56]....
        /*047c*/ 	.word	0x000031b0
        /*0480*/ 	.word	0x000000ff
        /*0484*/ 	.word	0x000000b0
        /*0488*/ 	.short	0x010a
        /*048a*/ 	.byte	0x0e
	.zero		1


	//   ....[57]....
        /*048c*/ 	.word	0x00003280
        /*0490*/ 	.word	0x000000ff
        /*0494*/ 	.word	0x00000000
        /*0498*/ 	.short	0x010a
        /*049a*/ 	.byte	0x13
	.zero		1


	//   ....[58]....
        /*049c*/ 	.word	0x000033b0
        /*04a0*/ 	.word	0x000000ff
        /*04a4*/ 	.word	0x00000000
        /*04a8*/ 	.short	0x010a
        /*04aa*/ 	.byte	0x24
	.zero		1


	//   ....[59]....
        /*04ac*/ 	.word	0x00003790
        /*04b0*/ 	.word	0x000000ff
        /*04b4*/ 	.word	0x00000000
        /*04b8*/ 	.short	0x010a
        /*04ba*/ 	.byte	0x05
	.zero		1


	//   ....[60]....
        /*04bc*/ 	.word	0x00003820
        /*04c0*/ 	.word	0x000000ff
        /*04c4*/ 	.word	0x00000000
        /*04c8*/ 	.short	0x010a
        /*04ca*/ 	.byte	0x05
	.zero		1


	//   ....[61]....
        /*04cc*/ 	.word	0x000038b0
        /*04d0*/ 	.word	0x000000ff
        /*04d4*/ 	.word	0x00000000
        /*04d8*/ 	.short	0x010a
        /*04da*/ 	.byte	0x05
	.zero		1


	//   ....[62]....
        /*04dc*/ 	.word	0x00003940
        /*04e0*/ 	.word	0x000000ff
        /*04e4*/ 	.word	0x00000000
        /*04e8*/ 	.short	0x010a
        /*04ea*/ 	.byte	0x06
	.zero		1


	//   ....[63]....
        /*04ec*/ 	.word	0x00003db0
        /*04f0*/ 	.word	0x00000000
        /*04f4*/ 	.word	0x00000070
        /*04f8*/ 	.short	0x010a
        /*04fa*/ 	.byte	0xff
	.zero		1


	//   ....[64]....
        /*04fc*/ 	.word	0x00003e70
        /*0500*/ 	.word	0x00000000
        /*0504*/ 	.word	0x00000000
        /*0508*/ 	.short	0x0101
        /*050a*/ 	.byte	0xff
	.zero		1


	//   ....[65]....
        /*050c*/ 	.word	0x00004190
        /*0510*/ 	.word	0x000000ff
        /*0514*/ 	.word	0x00000068
        /*0518*/ 	.short	0x010a
        /*051a*/ 	.byte	0x07
	.zero		1


	//   ....[66]....
        /*051c*/ 	.word	0x00004380
        /*0520*/ 	.word	0x000000ff
        /*0524*/ 	.word	0x00000048
        /*0528*/ 	.short	0x010a
        /*052a*/ 	.byte	0x07
	.zero		1


	//   ....[67]....
        /*052c*/ 	.word	0x00004500
        /*0530*/ 	.word	0x000000ff
        /*0534*/ 	.word	0x00000030
        /*0538*/ 	.short	0x010b
        /*053a*/ 	.byte	0x07
	.zero		1


	//   ....[68]....
        /*053c*/ 	.word	0x00004510
        /*0540*/ 	.word	0x000000ff
        /*0544*/ 	.word	0x00000000
        /*0548*/ 	.short	0x0101
        /*054a*/ 	.byte	0x08
	.zero		1


	//   ....[69]....
        /*054c*/ 	.word	0x00004520
        /*0550*/ 	.word	0x000000ff
        /*0554*/ 	.word	0x00000050
        /*0558*/ 	.short	0x010a
        /*055a*/ 	.byte	0x07
	.zero		1


	//   ....[70]....
        /*055c*/ 	.word	0x000046a0
        /*0560*/ 	.word	0x000000ff
        /*0564*/ 	.word	0x00000038
        /*0568*/ 	.short	0x010b
        /*056a*/ 	.byte	0x07
	.zero		1


	//   ....[71]....
        /*056c*/ 	.word	0x000046e0
        /*0570*/ 	.word	0x000000ff
        /*0574*/ 	.word	0x00000000
        /*0578*/ 	.short	0x0101
        /*057a*/ 	.byte	0x08
	.zero		1


	//   ....[72]....
        /*057c*/ 	.word	0x00004720
        /*0580*/ 	.word	0x000000ff
        /*0584*/ 	.word	0x00000058
        /*0588*/ 	.short	0x010a
        /*058a*/ 	.byte	0x07
	.zero		1


	//   ....[73]....
        /*058c*/ 	.word	0x00004960
        /*0590*/ 	.word	0x000000ff
        /*0594*/ 	.word	0x00000040
        /*0598*/ 	.short	0x010b
        /*059a*/ 	.byte	0x07
	.zero		1


	//   ....[74]....
        /*059c*/ 	.word	0x00004980
        /*05a0*/ 	.word	0x000000ff
        /*05a4*/ 	.word	0x00000000
        /*05a8*/ 	.short	0x0101
        /*05aa*/ 	.byte	0x0d
	.zero		1


	//   ....[75]....
        /*05ac*/ 	.word	0x000049b0
        /*05b0*/ 	.word	0x000000ff
        /*05b4*/ 	.word	0x00000048
        /*05b8*/ 	.short	0x010a
        /*05ba*/ 	.byte	0x07
	.zero		1


	//   ....[76]....
        /*05bc*/ 	.word	0x000049d0
        /*05c0*/ 	.word	0x000000ff
        /*05c4*/ 	.word	0x00000050
        /*05c8*/ 	.short	0x010a
        /*05ca*/ 	.byte	0x07
	.zero		1


	//   ....[77]....
        /*05cc*/ 	.word	0x00004a10
        /*05d0*/ 	.word	0x00000000
        /*05d4*/ 	.word	0x00000058
        /*05d8*/ 	.short	0x010a
        /*05da*/ 	.byte	0xff
	.zero		1


	//   ....[78]....
        /*05dc*/ 	.word	0x00004d40
        /*05e0*/ 	.word	0x00000000
        /*05e4*/ 	.word	0x00000070
        /*05e8*/ 	.short	0x010a
        /*05ea*/ 	.byte	0xff
	.zero		1


	//   ....[79]....
        /*05ec*/ 	.word	0x00004e50
        /*05f0*/ 	.word	0x00000000
        /*05f4*/ 	.word	0x00000000
        /*05f8*/ 	.short	0x0101
        /*05fa*/ 	.byte	0xff
	.zero		1


	//   ....[80]....
        /*05fc*/ 	.word	0x000058a0
        /*0600*/ 	.word	0x000000ff
        /*0604*/ 	.word	0x00000030
        /*0608*/ 	.short	0x010a
        /*060a*/ 	.byte	0x30
	.zero		1


	//   ....[81]....
        /*060c*/ 	.word	0x000058e0
        /*0610*/ 	.word	0x00000040
        /*0614*/ 	.word	0x00000090
        /*0618*/ 	.short	0x010a
        /*061a*/ 	.byte	0xff
	.zero		1


	//   ....[82]....
        /*061c*/ 	.word	0x000059d0
        /*0620*/ 	.word	0x000000ff
        /*0624*/ 	.word	0x00000030
        /*0628*/ 	.short	0x010a
        /*062a*/ 	.byte	0x30
	.zero		1


	//   ....[83]....
        /*062c*/ 	.word	0x00005ac0
        /*0630*/ 	.word	0x00000040
        /*0634*/ 	.word	0x00000090
        /*0638*/ 	.short	0x010a
        /*063a*/ 	.byte	0xff
	.zero		1


	//   ....[84]....
        /*063c*/ 	.word	0x000065a0
        /*0640*/ 	.word	0x00000000
        /*0644*/ 	.word	0x00000000
        /*0648*/ 	.short	0x0101
        /*064a*/ 	.byte	0xff
	.zero		1


	//   ....[85]....
        /*064c*/ 	.word	0x000065b0
        /*0650*/ 	.word	0x00000002
        /*0654*/ 	.word	0x00000030
        /*0658*/ 	.short	0x010a
        /*065a*/ 	.byte	0xff
	.zero		1


	//   ....[86]....
        /*065c*/ 	.word	0x00006690
        /*0660*/ 	.word	0x00000002
        /*0664*/ 	.word	0x00000030
        /*0668*/ 	.short	0x010a
        /*066a*/ 	.byte	0xff
	.zero		1


	//   ....[87]....
        /*066c*/ 	.word	0x00007210
        /*0670*/ 	.word	0x00000000
        /*0674*/ 	.word	0x00000000
        /*0678*/ 	.short	0x0101
        /*067a*/ 	.byte	0xff
	.zero		1


	//   ....[88]....
        /*067c*/ 	.word	0x00007220
        /*0680*/ 	.word	0x00000004
        /*0684*/ 	.word	0x00000030
        /*0688*/ 	.short	0x010a
        /*068a*/ 	.byte	0xff
	.zero		1


	//   ....[89]....
        /*068c*/ 	.word	0x00007300
        /*0690*/ 	.word	0x00000004
        /*0694*/ 	.word	0x00000030
        /*0698*/ 	.short	0x010a
        /*069a*/ 	.byte	0xff
	.zero		1


	//   ....[90]....
        /*069c*/ 	.word	0x00007660
        /*06a0*/ 	.word	0x000000ff
        /*06a4*/ 	.word	0x00000000
        /*06a8*/ 	.short	0x0101
        /*06aa*/ 	.byte	0x05
	.zero		1


	//   ....[91]....
        /*06ac*/ 	.word	0x00007ed0
        /*06b0*/ 	.word	0x00000000
        /*06b4*/ 	.word	0x00000000
        /*06b8*/ 	.short	0x0101
        /*06ba*/ 	.byte	0xff
	.zero		1


	//   ....[92]....
        /*06bc*/ 	.word	0x00008140
        /*06c0*/ 	.word	0x000000ff
        /*06c4*/ 	.word	0x00000000
        /*06c8*/ 	.short	0x0101
        /*06ca*/ 	.byte	0x04
	.zero		1


	//   ....[93]....
        /*06cc*/ 	.word	0x00008160
        /*06d0*/ 	.word	0x00000002
        /*06d4*/ 	.word	0x000000e0
        /*06d8*/ 	.short	0x010a
        /*06da*/ 	.byte	0xff
	.zero		1


	//   ....[94]....
        /*06dc*/ 	.word	0x000081c0
        /*06e0*/ 	.word	0x00000002
        /*06e4*/ 	.word	0x00000018
        /*06e8*/ 	.short	0x010a
        /*06ea*/ 	.byte	0xff
	.zero		1


	//   ....[95]....
        /*06ec*/ 	.word	0x00008220
        /*06f0*/ 	.word	0x00000002
        /*06f4*/ 	.word	0x00000018
        /*06f8*/ 	.short	0x010a
        /*06fa*/ 	.byte	0xff
	.zero		1


	//   ....[96]....
        /*06fc*/ 	.word	0x00008270
        /*0700*/ 	.word	0x00000002
        /*0704*/ 	.word	0x00000070
        /*0708*/ 	.short	0x010a
        /*070a*/ 	.byte	0xff
	.zero		1


	//   ....[97]....
        /*070c*/ 	.word	0x000082d0
        /*0710*/ 	.word	0x00000000
        /*0714*/ 	.word	0x00000000
        /*0718*/ 	.short	0x010a
        /*071a*/ 	.byte	0xff
	.zero		1


	//   ....[98]....
        /*071c*/ 	.word	0x00008330
        /*0720*/ 	.word	0x00000000
        /*0724*/ 	.word	0x00000000
        /*0728*/ 	.short	0x010a
        /*072a*/ 	.byte	0xff
	.zero		1


	//   ....[99]....
        /*072c*/ 	.word	0x00008380
        /*0730*/ 	.word	0x00000000
        /*0734*/ 	.word	0x000000d0
        /*0738*/ 	.short	0x010a
        /*073a*/ 	.byte	0xff
	.zero		1


	//   ....[100]....
        /*073c*/ 	.word	0x000083e0
        /*0740*/ 	.word	0x00000000
        /*0744*/ 	.word	0x00000080
        /*0748*/ 	.short	0x010a
        /*074a*/ 	.byte	0xff
	.zero		1


	//   ....[101]....
        /*074c*/ 	.word	0x00008430
        /*0750*/ 	.word	0x00000000
        /*0754*/ 	.word	0x00000070
        /*0758*/ 	.short	0x010a
        /*075a*/ 	.byte	0xff
	.zero		1


	//   ....[102]....
        /*075c*/ 	.word	0x00008490
        /*0760*/ 	.word	0x00000000
        /*0764*/ 	.word	0x00000080
        /*0768*/ 	.short	0x010a
        /*076a*/ 	.byte	0xff
	.zero		1


	//   ....[103]....
        /*076c*/ 	.word	0x000084e0
        /*0770*/ 	.word	0x00000000
        /*0774*/ 	.word	0x00000070
        /*0778*/ 	.short	0x010a
        /*077a*/ 	.byte	0xff
	.zero		1


	//   ....[104]....
        /*077c*/ 	.word	0x00008540
        /*0780*/ 	.word	0x00000002
        /*0784*/ 	.word	0x000000b0
        /*0788*/ 	.short	0x010a
        /*078a*/ 	.byte	0xff
	.zero		1


	//   ....[105]....
        /*078c*/ 	.word	0x000085a0
        /*0790*/ 	.word	0x00000000
        /*0794*/ 	.word	0x00000000
        /*0798*/ 	.short	0x010a
        /*079a*/ 	.byte	0xff
	.zero		1


	//   ....[106]....
        /*079c*/ 	.word	0x00008600
        /*07a0*/ 	.word	0x00000000
        /*07a4*/ 	.word	0x00000000
        /*07a8*/ 	.short	0x010a
        /*07aa*/ 	.byte	0xff
	.zero		1


	//   ....[107]....
        /*07ac*/ 	.word	0x00008660
        /*07b0*/ 	.word	0x00000000
        /*07b4*/ 	.word	0x00000000
        /*07b8*/ 	.short	0x010a
        /*07ba*/ 	.byte	0xff
	.zero		1


	//   ....[108]....
        /*07bc*/ 	.word	0x000086c0
        /*07c0*/ 	.word	0x00000000
        /*07c4*/ 	.word	0x00000000
        /*07c8*/ 	.short	0x010a
        /*07ca*/ 	.byte	0xff
	.zero		1


	//   ....[109]....
        /*07cc*/ 	.word	0x00008720
        /*07d0*/ 	.word	0x00000000
        /*07d4*/ 	.word	0x00000000
        /*07d8*/ 	.short	0x010a
        /*07da*/ 	.byte	0xff
	.zero		1


	//   ....[110]....
        /*07dc*/ 	.word	0x00008770
        /*07e0*/ 	.word	0x00000000
        /*07e4*/ 	.word	0x00000070
        /*07e8*/ 	.short	0x010a
        /*07ea*/ 	.byte	0xff
	.zero		1


	//   ....[111]....
        /*07ec*/ 	.word	0x000087d0
        /*07f0*/ 	.word	0x00000000
        /*07f4*/ 	.word	0x00000068
        /*07f8*/ 	.short	0x010a
        /*07fa*/ 	.byte	0xff
	.zero		1


	//   ....[112]....
        /*07fc*/ 	.word	0x00008830
        /*0800*/ 	.word	0x00000000
        /*0804*/ 	.word	0x00000048
        /*0808*/ 	.short	0x010a
        /*080a*/ 	.byte	0xff
	.zero		1


	//   ....[113]....
        /*080c*/ 	.word	0x00008890
        /*0810*/ 	.word	0x00000000
        /*0814*/ 	.word	0x00000050
        /*0818*/ 	.short	0x010a
        /*081a*/ 	.byte	0xff
	.zero		1


	//   ....[114]....
        /*081c*/ 	.word	0x000088f0
        /*0820*/ 	.word	0x00000000
        /*0824*/ 	.word	0x00000058
        /*0828*/ 	.short	0x010a
        /*082a*/ 	.byte	0xff
	.zero		1


	//   ....[115]....
        /*082c*/ 	.word	0x00008950
        /*0830*/ 	.word	0x00000000
        /*0834*/ 	.word	0x00000048
        /*0838*/ 	.short	0x010a
        /*083a*/ 	.byte	0xff
	.zero		1


	//   ....[116]....
        /*083c*/ 	.word	0x000089b0
        /*0840*/ 	.word	0x00000000
        /*0844*/ 	.word	0x00000050
        /*0848*/ 	.short	0x010a
        /*084a*/ 	.byte	0xff
	.zero		1


	//   ....[117]....
        /*084c*/ 	.word	0x00008a00
        /*0850*/ 	.word	0x00000000
        /*0854*/ 	.word	0x00000070
        /*0858*/ 	.short	0x010a
        /*085a*/ 	.byte	0xff
	.zero		1


	//   ....[118]....
        /*085c*/ 	.word	0x00008a60
        /*0860*/ 	.word	0x00000002
        /*0864*/ 	.word	0x00000030
        /*0868*/ 	.short	0x010a
        /*086a*/ 	.byte	0xff
	.zero		1


	//   ....[119]....
        /*086c*/ 	.word	0x00008ab0
        /*0870*/ 	.word	0x00000040
        /*0874*/ 	.word	0x00000090
        /*0878*/ 	.short	0x010a
        /*087a*/ 	.byte	0xff
	.zero		1


	//   ....[120]....
        /*087c*/ 	.word	0x00008b00
        /*0880*/ 	.word	0x00000002
        /*0884*/ 	.word	0x00000030
        /*0888*/ 	.short	0x010a
        /*088a*/ 	.byte	0xff
	.zero		1


	//   ....[121]....
        /*088c*/ 	.word	0x00008b50
        /*0890*/ 	.word	0x00000004
        /*0894*/ 	.word	0x00000030
        /*0898*/ 	.short	0x010a
        /*089a*/ 	.byte	0xff
	.zero		1


	//----- nvinfo : EIATTR_NUM_MBARRIERS
	.align		4
.L_47:
        /*089c*/ 	.byte	0x03, 0x38
        /*089e*/ 	.short	0x001e


	//----- nvinfo : EIATTR_EXIT_INSTR_OFFSETS
	.align		4
        /*08a0*/ 	.byte	0x04, 0x1c
        /*08a2*/ 	.short	(.L_49 - .L_48)


	//   ....[0]....
.L_48:
        /*08a4*/ 	.word	0x00002590


	//   ....[1]....
        /*08a8*/ 	.word	0x00002a80


	//   ....[2]....
        /*08ac*/ 	.word	0x00002ae0


	//   ....[3]....
        /*08b0*/ 	.word	0x00003ba0


	//   ....[4]....
        /*08b4*/ 	.word	0x00004a40


	//   ....[5]....
        /*08b8*/ 	.word	0x00004a80


	//   ....[6]....
        /*08bc*/ 	.word	0x00008030


	//   ....[7]....
        /*08c0*/ 	.word	0x000080b0


	//   ....[8]....
        /*08c4*/ 	.word	0x000080e0


	//   ....[9]....
        /*08c8*/ 	.word	0x00008150


	//----- nvinfo : EIATTR_MAX_THREADS
	.align		4
.L_49:
        /*08cc*/ 	.byte	0x04, 0x05
        /*08ce*/ 	.short	(.L_51 - .L_50)
.L_50:
        /*08d0*/ 	.word	0x00000100
        /*08d4*/ 	.word	0x00000001
        /*08d8*/ 	.word	0x00000001


	//----- nvinfo : EIATTR_CRS_STACK_SIZE
	.align		4
.L_51:
        /*08dc*/ 	.byte	0x04, 0x1e
        /*08de*/ 	.short	(.L_53 - .L_52)
.L_52:
        /*08e0*/ 	.word	0x00000000


	//----- nvinfo : EIATTR_CBANK_PARAM_SIZE
	.align		4
.L_53:
        /*08e4*/ 	.byte	0x03, 0x19
        /*08e6*/ 	.short	0x0800


	//----- nvinfo : EIATTR_PARAM_CBANK
	.align		4
        /*08e8*/ 	.byte	0x04, 0x0a
        /*08ea*/ 	.short	(.L_55 - .L_54)
	.align		4
.L_54:
        /*08ec*/ 	.word	index@(.nv.constant0._ZN7cutlass13device_kernelINS_4gemm6kernel13GemmUniversalIN4cute5tupleIJiiiiEEENS1_10collective13CollectiveMmaINS1_35MainloopSm100TmaUmmaWarpSpecializedILi3ELi2ELi4ENS5_IJNS4_1CILi1EEESB_SB_EEEEENS5_IJNSA_ILi128EEENSA_ILi96EEESE_EEENS_10bfloat16_tENS5_IJlSB_lEEESH_SI_NS4_8TiledMMAINS4_8MMA_AtomIJNS4_20SM100_MMA_F16BF16_SSISH_SH_fLi128ELi96ELNS4_4UMMA5MajorE0ELSN_0ELNSM_7ScaleInE0ELSO_0EEEEEENS4_6LayoutISC_NS5_IJNSA_ILi0EEESS_SS_EEEEENS5_IJNS4_10UnderscoreESV_SV_EEEEENS4_13SM90_TMA_LOADENS4_14ComposedLayoutINS4_7SwizzleILi3ELi4ELi3EEENS4_18smem_ptr_flag_bitsILi16EEENSR_INS5_IJNSA_ILi8EEENSA_ILi64EEEEEENS5_IJS15_SB_EEEEEEEvNS4_8identityESY_S19_vS1A_EENS_8epilogue10collective18CollectiveEpilogueINS1C_23Sm100TmaWarpSpecializedILi3ELi2ELi32ELb1ELb0EEEJSG_NS5_IJNSR_ISE_SB_EENSR_INSA_ILi32EEESB_EEEEESH_SI_SH_SI_NS1C_6fusion15FusionCallbacksIS1G_NS1L_17LinearCombinationISH_fSH_fLNS_15FloatRoundStyleE2EEESG_S1K_JEEENS4_5SM1004TMEM4LOAD26SM100_TMEM_LOAD_32dp32b32xESY_NSZ_INS10_ILi2ELi4ELi3EEES13_NSR_INS5_IJS14_S1I_EEENS5_IJS1I_SB_EEEEEEENS4_39AutoVectorizingCopyWithAssumedAlignmentILi128EEENS4_14SM90_TMA_STOREES1Z_S21_S21_EEEvvEEEEvNT_6ParamsE)
        /*08f0*/ 	.short	0x0380
        /*08f2*/ 	.short	0x0800


	//----- nvinfo : EIATTR_SW_WAR
	.align		4
.L_55:
        /*08f4*/ 	.byte	0x04, 0x36
        /*08f6*/ 	.short	(.L_57 - .L_56)
.L_56:
        /*08f8*/ 	.word	0x00000008
.L_57:


//--------------------- .nv.callgraph             --------------------------
	.section	.nv.callgraph,"",@"SHT_CUDA_CALLGRAPH"
	.align	4
	.sectionentsize	8
	.align		4
        /*0000*/ 	.word	0x00000000
	.align		4
        /*0004*/ 	.word	0xffffffff
	.align		4
        /*0008*/ 	.word	index@(_ZN7cutlass13device_kernelINS_4gemm6kernel13GemmUniversalIN4cute5tupleIJiiiiEEENS1_10collective13CollectiveMmaINS1_35MainloopSm100TmaUmmaWarpSpecializedILi3ELi2ELi4ENS5_IJNS4_1CILi1EEESB_SB_EEEEENS5_IJNSA_ILi128EEENSA_ILi96EEESE_EEENS_10bfloat16_tENS5_IJlSB_lEEESH_SI_NS4_8TiledMMAINS4_8MMA_AtomIJNS4_20SM100_MMA_F16BF16_SSISH_SH_fLi128ELi96ELNS4_4UMMA5MajorE0ELSN_0ELNSM_7ScaleInE0ELSO_0EEEEEENS4_6LayoutISC_NS5_IJNSA_ILi0EEESS_SS_EEEEENS5_IJNS4_10UnderscoreESV_SV_EEEEENS4_13SM90_TMA_LOADENS4_14ComposedLayoutINS4_7SwizzleILi3ELi4ELi3EEENS4_18smem_ptr_flag_bitsILi16EEENSR_INS5_IJNSA_ILi8EEENSA_ILi64EEEEEENS5_IJS15_SB_EEEEEEEvNS4_8identityESY_S19_vS1A_EENS_8epilogue10collective18CollectiveEpilogueINS1C_23Sm100TmaWarpSpecializedILi3ELi2ELi32ELb1ELb0EEEJSG_NS5_IJNSR_ISE_SB_EENSR_INSA_ILi32EEESB_EEEEESH_SI_SH_SI_NS1C_6fusion15FusionCallbacksIS1G_NS1L_17LinearCombinationISH_fSH_fLNS_15FloatRoundStyleE2EEESG_S1K_JEEENS4_5SM1004TMEM4LOAD26SM100_TMEM_LOAD_32dp32b32xESY_NSZ_INS10_ILi2ELi4ELi3EEES13_NSR_INS5_IJS14_S1I_EEENS5_IJS1I_SB_EEEEEEENS4_39AutoVectorizingCopyWithAssumedAlignmentILi128EEENS4_14SM90_TMA_STOREES1Z_S21_S21_EEEvvEEEEvNT_6ParamsE)
	.align		4
        /*000c*/ 	.word	index@(__assertfail)
	.align		4
        /*0010*/ 	.word	0x00000000
	.align		4
        /*0014*/ 	.word	0xfffffffe
	.align		4
        /*0018*/ 	.word	0x00000000
	.align		4
        /*001c*/ 	.word	0xfffffffd
	.align		4
        /*0020*/ 	.word	0x00000000
	.align		4
        /*0024*/ 	.word	0xfffffffc


//--------------------- .nv.constant4             --------------------------
	.section	.nv.constant4,"a",@progbits
	.align	8
	.align		8
.nv.constant4:
        /*0000*/ 	.dword	__assertfail
	.align		8
        /*0008*/ 	.dword	__unnamed_1
	.align		8
        /*0010*/ 	.dword	__unnamed_2
	.align		8
        /*0018*/ 	.dword	_ZN40_INTERNAL_0be7ecea_4_k_cu_c357b503_129514cuda3std3__45__cpo5beginE
	.align		8
        /*0020*/ 	.dword	_ZN40_INTERNAL_0be7ecea_4_k_cu_c357b503_129514cuda3std3__45__cpo3endE
	.align		8
        /*0028*/ 	.dword	_ZN40_INTERNAL_0be7ecea_4_k_cu_c357b503_129514cuda3std3__45__cpo6cbeginE
	.align		8
        /*0030*/ 	.dword	_ZN40_INTERNAL_0be7ecea_4_k_cu_c357b503_129514cuda3std3__45__cpo4cendE
	.align		8
        /*0038*/ 	.dword	_ZN40_INTERNAL_0be7ecea_4_k_cu_c357b503_129514cuda3std3__442_GLOBAL__N__0be7ecea_4_k_cu_c357b503_129516ignoreE
	.align		8
        /*0040*/ 	.dword	_ZN40_INTERNAL_0be7ecea_4_k_cu_c357b503_129514cuda3std3__419piecewise_constructE
	.align		8
        /*0048*/ 	.dword	_ZN40_INTERNAL_0be7ecea_4_k_cu_c357b503_129514cuda3std3__48in_placeE
	.align		8
        /*0050*/ 	.dword	_ZN40_INTERNAL_0be7ecea_4_k_cu_c357b503_129514cuda3std6ranges3__45__cpo4swapE
	.align		8
        /*0058*/ 	.dword	_ZN40_INTERNAL_0be7ecea_4_k_cu_c357b503_129514cuda3std6ranges3__45__cpo9iter_moveE
	.align		8
        /*0060*/ 	.dword	_ZN40_INTERNAL_0be7ecea_4_k_cu_c357b503_129514cute7productE
	.align		8
        /*0068*/ 	.dword	_ZN40_INTERNAL_0be7ecea_4_k_cu_c357b503_129514cute1_E
	.align		8
        /*0070*/ 	.dword	$str$25
	.align		8
        /*0078*/ 	.dword	$str$26
	.align		8
        /*0080*/ 	.dword	$str$27
	.align		8
        /*0088*/ 	.dword	$str$28


//--------------------- .text._ZN7cutlass13device_kernelINS_4gemm6kernel13GemmUniversalIN4cute5tupleIJiiiiEEENS1_10collective13CollectiveMmaINS1_35MainloopSm100TmaUmmaWarpSpecializedILi3ELi2ELi4ENS5_IJNS4_1CILi1EEESB_SB_EEEEENS5_IJNSA_ILi128EEENSA_ILi96EEESE_EEENS_10bfloat16_tENS5_IJlSB_lEEESH_SI_NS4_8TiledMMAINS4_8MMA_AtomIJNS4_20SM100_MMA_F16BF16_SSISH_SH_fLi128ELi96ELNS4_4UMMA5MajorE0ELSN_0ELNSM_7ScaleInE0ELSO_0EEEEEENS4_6LayoutISC_NS5_IJNSA_ILi0EEESS_SS_EEEEENS5_IJNS4_10UnderscoreESV_SV_EEEEENS4_13SM90_TMA_LOADENS4_14ComposedLayoutINS4_7SwizzleILi3ELi4ELi3EEENS4_18smem_ptr_flag_bitsILi16EEENSR_INS5_IJNSA_ILi8EEENSA_ILi64EEEEEENS5_IJS15_SB_EEEEEEEvNS4_8identityESY_S19_vS1A_EENS_8epilogue10collective18CollectiveEpilogueINS1C_23Sm100TmaWarpSpecializedILi3ELi2ELi32ELb1ELb0EEEJSG_NS5_IJNSR_ISE_SB_EENSR_INSA_ILi32EEESB_EEEEESH_SI_SH_SI_NS1C_6fusion15FusionCallbacksIS1G_NS1L_17LinearCombinationISH_fSH_fLNS_15FloatRoundStyleE2EEESG_S1K_JEEENS4_5SM1004TMEM4LOAD26SM100_TMEM_LOAD_32dp32b32xESY_NSZ_INS10_ILi2ELi4ELi3EEES13_NSR_INS5_IJS14_S1I_EEENS5_IJS1I_SB_EEEEEEENS4_39AutoVectorizingCopyWithAssumedAlignmentILi128EEENS4_14SM90_TMA_STOREES1Z_S21_S21_EEEvvEEEEvNT_6ParamsE --------------------------
	.section	.text._ZN7cutlass13device_kernelINS_4gemm6kernel13GemmUniversalIN4cute5tupleIJiiiiEEENS1_10collective13CollectiveMmaINS1_35MainloopSm100TmaUmmaWarpSpecializedILi3ELi2ELi4ENS5_IJNS4_1CILi1EEESB_SB_EEEEENS5_IJNSA_ILi128EEENSA_ILi96EEESE_EEENS_10bfloat16_tENS5_IJlSB_lEEESH_SI_NS4_8TiledMMAINS4_8MMA_AtomIJNS4_20SM100_MMA_F16BF16_SSISH_SH_fLi128ELi96ELNS4_4UMMA5MajorE0ELSN_0ELNSM_7ScaleInE0ELSO_0EEEEEENS4_6LayoutISC_NS5_IJNSA_ILi0EEESS_SS_EEEEENS5_IJNS4_10UnderscoreESV_SV_EEEEENS4_13SM90_TMA_LOADENS4_14ComposedLayoutINS4_7SwizzleILi3ELi4ELi3EEENS4_18smem_ptr_flag_bitsILi16EEENSR_INS5_IJNSA_ILi8EEENSA_ILi64EEEEEENS5_IJS15_SB_EEEEEEEvNS4_8identityESY_S19_vS1A_EENS_8epilogue10collective18CollectiveEpilogueINS1C_23Sm100TmaWarpSpecializedILi3ELi2ELi32ELb1ELb0EEEJSG_NS5_IJNSR_ISE_SB_EENSR_INSA_ILi32EEESB_EEEEESH_SI_SH_SI_NS1C_6fusion15FusionCallbacksIS1G_NS1L_17LinearCombinationISH_fSH_fLNS_15FloatRoundStyleE2EEESG_S1K_JEEENS4_5SM1004TMEM4LOAD26SM100_TMEM_LOAD_32dp32b32xESY_NSZ_INS10_ILi2ELi4ELi3EEES13_NSR_INS5_IJS14_S1I_EEENS5_IJS1I_SB_EEEEEEENS4_39AutoVectorizingCopyWithAssumedAlignmentILi128EEENS4_14SM90_TMA_STOREES1Z_S21_S21_EEEvvEEEEvNT_6ParamsE,"ax",@progbits
	.align	128
.text._ZN7cutlass13device_kernelINS_4gemm6kernel13GemmUniversalIN4cute5tupleIJiiiiEEENS1_10collective13CollectiveMmaINS1_35MainloopSm100TmaUmmaWarpSpecializedILi3ELi2ELi4ENS5_IJNS4_1CILi1EEESB_SB_EEEEENS5_IJNSA_ILi128EEENSA_ILi96EEESE_EEENS_10bfloat16_tENS5_IJlSB_lEEESH_SI_NS4_8TiledMMAINS4_8MMA_AtomIJNS4_20SM100_MMA_F16BF16_SSISH_SH_fLi128ELi96ELNS4_4UMMA5MajorE0ELSN_0ELNSM_7ScaleInE0ELSO_0EEEEEENS4_6LayoutISC_NS5_IJNSA_ILi0EEESS_SS_EEEEENS5_IJNS4_10UnderscoreESV_SV_EEEEENS4_13SM90_TMA_LOADENS4_14ComposedLayoutINS4_7SwizzleILi3ELi4ELi3EEENS4_18smem_ptr_flag_bitsILi16EEENSR_INS5_IJNSA_ILi8EEENSA_ILi64EEEEEENS5_IJS15_SB_EEEEEEEvNS4_8identityESY_S19_vS1A_EENS_8epilogue10collective18CollectiveEpilogueINS1C_23Sm100TmaWarpSpecializedILi3ELi2ELi32ELb1ELb0EEEJSG_NS5_IJNSR_ISE_SB_EENSR_INSA_ILi32EEESB_EEEEESH_SI_SH_SI_NS1C_6fusion15FusionCallbacksIS1G_NS1L_17LinearCombinationISH_fSH_fLNS_15FloatRoundStyleE2EEESG_S1K_JEEENS4_5SM1004TMEM4LOAD26SM100_TMEM_LOAD_32dp32b32xESY_NSZ_INS10_ILi2ELi4ELi3EEES13_NSR_INS5_IJS14_S1I_EEENS5_IJS1I_SB_EEEEEEENS4_39AutoVectorizingCopyWithAssumedAlignmentILi128EEENS4_14SM90_TMA_STOREES1Z_S21_S21_EEEvvEEEEvNT_6ParamsE:
        .type           _ZN7cutlass13device_kernelINS_4gemm6kernel13GemmUniversalIN4cute5tupleIJiiiiEEENS1_10collective13CollectiveMmaINS1_35MainloopSm100TmaUmmaWarpSpecializedILi3ELi2ELi4ENS5_IJNS4_1CILi1EEESB_SB_EEEEENS5_IJNSA_ILi128EEENSA_ILi96EEESE_EEENS_10bfloat16_tENS5_IJlSB_lEEESH_SI_NS4_8TiledMMAINS4_8MMA_AtomIJNS4_20SM100_MMA_F16BF16_SSISH_SH_fLi128ELi96ELNS4_4UMMA5MajorE0ELSN_0ELNSM_7ScaleInE0ELSO_0EEEEEENS4_6LayoutISC_NS5_IJNSA_ILi0EEESS_SS_EEEEENS5_IJNS4_10UnderscoreESV_SV_EEEEENS4_13SM90_TMA_LOADENS4_14ComposedLayoutINS4_7SwizzleILi3ELi4ELi3EEENS4_18smem_ptr_flag_bitsILi16EEENSR_INS5_IJNSA_ILi8EEENSA_ILi64EEEEEENS5_IJS15_SB_EEEEEEEvNS4_8identityESY_S19_vS1A_EENS_8epilogue10collective18CollectiveEpilogueINS1C_23Sm100TmaWarpSpecializedILi3ELi2ELi32ELb1ELb0EEEJSG_NS5_IJNSR_ISE_SB_EENSR_INSA_ILi32EEESB_EEEEESH_SI_SH_SI_NS1C_6fusion15FusionCallbacksIS1G_NS1L_17LinearCombinationISH_fSH_fLNS_15FloatRoundStyleE2EEESG_S1K_JEEENS4_5SM1004TMEM4LOAD26SM100_TMEM_LOAD_32dp32b32xESY_NSZ_INS10_ILi2ELi4ELi3EEES13_NSR_INS5_IJS14_S1I_EEENS5_IJS1I_SB_EEEEEEENS4_39AutoVectorizingCopyWithAssumedAlignmentILi128EEENS4_14SM90_TMA_STOREES1Z_S21_S21_EEEvvEEEEvNT_6ParamsE,@function
        .size           _ZN7cutlass13device_kernelINS_4gemm6kernel13GemmUniversalIN4cute5tupleIJiiiiEEENS1_10collective13CollectiveMmaINS1_35MainloopSm100TmaUmmaWarpSpecializedILi3ELi2ELi4ENS5_IJNS4_1CILi1EEESB_SB_EEEEENS5_IJNSA_ILi128EEENSA_ILi96EEESE_EEENS_10bfloat16_tENS5_IJlSB_lEEESH_SI_NS4_8TiledMMAINS4_8MMA_AtomIJNS4_20SM100_MMA_F16BF16_SSISH_SH_fLi128ELi96ELNS4_4UMMA5MajorE0ELSN_0ELNSM_7ScaleInE0ELSO_0EEEEEENS4_6LayoutISC_NS5_IJNSA_ILi0EEESS_SS_EEEEENS5_IJNS4_10UnderscoreESV_SV_EEEEENS4_13SM90_TMA_LOADENS4_14ComposedLayoutINS4_7SwizzleILi3ELi4ELi3EEENS4_18smem_ptr_flag_bitsILi16EEENSR_INS5_IJNSA_ILi8EEENSA_ILi64EEEEEENS5_IJS15_SB_EEEEEEEvNS4_8identityESY_S19_vS1A_EENS_8epilogue10collective18CollectiveEpilogueINS1C_23Sm100TmaWarpSpecializedILi3ELi2ELi32ELb1ELb0EEEJSG_NS5_IJNSR_ISE_SB_EENSR_INSA_ILi32EEESB_EEEEESH_SI_SH_SI_NS1C_6fusion15FusionCallbacksIS1G_NS1L_17LinearCombinationISH_fSH_fLNS_15FloatRoundStyleE2EEESG_S1K_JEEENS4_5SM1004TMEM4LOAD26SM100_TMEM_LOAD_32dp32b32xESY_NSZ_INS10_ILi2ELi4ELi3EEES13_NSR_INS5_IJS14_S1I_EEENS5_IJS1I_SB_EEEEEEENS4_39AutoVectorizingCopyWithAssumedAlignmentILi128EEENS4_14SM90_TMA_STOREES1Z_S21_S21_EEEvvEEEEvNT_6ParamsE,(.L_x_160 - _ZN7cutlass13device_kernelINS_4gemm6kernel13GemmUniversalIN4cute5tupleIJiiiiEEENS1_10collective13CollectiveMmaINS1_35MainloopSm100TmaUmmaWarpSpecializedILi3ELi2ELi4ENS5_IJNS4_1CILi1EEESB_SB_EEEEENS5_IJNSA_ILi128EEENSA_ILi96EEESE_EEENS_10bfloat16_tENS5_IJlSB_lEEESH_SI_NS4_8TiledMMAINS4_8MMA_AtomIJNS4_20SM100_MMA_F16BF16_SSISH_SH_fLi128ELi96ELNS4_4UMMA5MajorE0ELSN_0ELNSM_7ScaleInE0ELSO_0EEEEEENS4_6LayoutISC_NS5_IJNSA_ILi0EEESS_SS_EEEEENS5_IJNS4_10UnderscoreESV_SV_EEEEENS4_13SM90_TMA_LOADENS4_14ComposedLayoutINS4_7SwizzleILi3ELi4ELi3EEENS4_18smem_ptr_flag_bitsILi16EEENSR_INS5_IJNSA_ILi8EEENSA_ILi64EEEEEENS5_IJS15_SB_EEEEEEEvNS4_8identityESY_S19_vS1A_EENS_8epilogue10collective18CollectiveEpilogueINS1C_23Sm100TmaWarpSpecializedILi3ELi2ELi32ELb1ELb0EEEJSG_NS5_IJNSR_ISE_SB_EENSR_INSA_ILi32EEESB_EEEEESH_SI_SH_SI_NS1C_6fusion15FusionCallbacksIS1G_NS1L_17LinearCombinationISH_fSH_fLNS_15FloatRoundStyleE2EEESG_S1K_JEEENS4_5SM1004TMEM4LOAD26SM100_TMEM_LOAD_32dp32b32xESY_NSZ_INS10_ILi2ELi4ELi3EEES13_NSR_INS5_IJS14_S1I_EEENS5_IJS1I_SB_EEEEEEENS4_39AutoVectorizingCopyWithAssumedAlignmentILi128EEENS4_14SM90_TMA_STOREES1Z_S21_S21_EEEvvEEEEvNT_6ParamsE)
        .other          _ZN7cutlass13device_kernelINS_4gemm6kernel13GemmUniversalIN4cute5tupleIJiiiiEEENS1_10collective13CollectiveMmaINS1_35MainloopSm100TmaUmmaWarpSpecializedILi3ELi2ELi4ENS5_IJNS4_1CILi1EEESB_SB_EEEEENS5_IJNSA_ILi128EEENSA_ILi96EEESE_EEENS_10bfloat16_tENS5_IJlSB_lEEESH_SI_NS4_8TiledMMAINS4_8MMA_AtomIJNS4_20SM100_MMA_F16BF16_SSISH_SH_fLi128ELi96ELNS4_4UMMA5MajorE0ELSN_0ELNSM_7ScaleInE0ELSO_0EEEEEENS4_6LayoutISC_NS5_IJNSA_ILi0EEESS_SS_EEEEENS5_IJNS4_10UnderscoreESV_SV_EEEEENS4_13SM90_TMA_LOADENS4_14ComposedLayoutINS4_7SwizzleILi3ELi4ELi3EEENS4_18smem_ptr_flag_bitsILi16EEENSR_INS5_IJNSA_ILi8EEENSA_ILi64EEEEEENS5_IJS15_SB_EEEEEEEvNS4_8identityESY_S19_vS1A_EENS_8epilogue10collective18CollectiveEpilogueINS1C_23Sm100TmaWarpSpecializedILi3ELi2ELi32ELb1ELb0EEEJSG_NS5_IJNSR_ISE_SB_EENSR_INSA_ILi32EEESB_EEEEESH_SI_SH_SI_NS1C_6fusion15FusionCallbacksIS1G_NS1L_17LinearCombinationISH_fSH_fLNS_15FloatRoundStyleE2EEESG_S1K_JEEENS4_5SM1004TMEM4LOAD26SM100_TMEM_LOAD_32dp32b32xESY_NSZ_INS10_ILi2ELi4ELi3EEES13_NSR_INS5_IJS14_S1I_EEENS5_IJS1I_SB_EEEEEEENS4_39AutoVectorizingCopyWithAssumedAlignmentILi128EEENS4_14SM90_TMA_STOREES1Z_S21_S21_EEEvvEEEEvNT_6ParamsE,@"STO_CUDA_ENTRY STV_DEFAULT"
_ZN7cutlass13device_kernelINS_4gemm6kernel13GemmUniversalIN4cute5tupleIJiiiiEEENS1_10collective13CollectiveMmaINS1_35MainloopSm100TmaUmmaWarpSpecializedILi3ELi2ELi4ENS5_IJNS4_1CILi1EEESB_SB_EEEEENS5_IJNSA_ILi128EEENSA_ILi96EEESE_EEENS_10bfloat16_tENS5_IJlSB_lEEESH_SI_NS4_8TiledMMAINS4_8MMA_AtomIJNS4_20SM100_MMA_F16BF16_SSISH_SH_fLi128ELi96ELNS4_4UMMA5MajorE0ELSN_0ELNSM_7ScaleInE0ELSO_0EEEEEENS4_6LayoutISC_NS5_IJNSA_ILi0EEESS_SS_EEEEENS5_IJNS4_10UnderscoreESV_SV_EEEEENS4_13SM90_TMA_LOADENS4_14ComposedLayoutINS4_7SwizzleILi3ELi4ELi3EEENS4_18smem_ptr_flag_bitsILi16EEENSR_INS5_IJNSA_ILi8EEENSA_ILi64EEEEEENS5_IJS15_SB_EEEEEEEvNS4_8identityESY_S19_vS1A_EENS_8epilogue10collective18CollectiveEpilogueINS1C_23Sm100TmaWarpSpecializedILi3ELi2ELi32ELb1ELb0EEEJSG_NS5_IJNSR_ISE_SB_EENSR_INSA_ILi32EEESB_EEEEESH_SI_SH_SI_NS1C_6fusion15FusionCallbacksIS1G_NS1L_17LinearCombinationISH_fSH_fLNS_15FloatRoundStyleE2EEESG_S1K_JEEENS4_5SM1004TMEM4LOAD26SM100_TMEM_LOAD_32dp32b32xESY_NSZ_INS10_ILi2ELi4ELi3EEES13_NSR_INS5_IJS14_S1I_EEENS5_IJS1I_SB_EEEEEEENS4_39AutoVectorizingCopyWithAssumedAlignmentILi128EEENS4_14SM90_TMA_STOREES1Z_S21_S21_EEEvvEEEEvNT_6ParamsE:
[----:B------:R-:W1:Y:S01]  /*0000*/  LDC R1, c[0x0][0x37c] ;  /* 0x0000df00ff017b82 */ /* 0x000e620000000800 */
[----:B------:R-:W2:Y:S01]  /*0010*/  S2R R101, SR_TID.X ;  /* 0x0000000000657919 */ /* 0x000ea20000002100 */
[----:B------:R-:W3:Y:S01]  /*0020*/  LDCU.64 UR4, c[0x0][0x890] ;  /* 0x00011200ff0477ac */ /* 0x000ee20008000a00 */
[----:B------:R-:W-:Y:S02]  /*0030*/  PRMT R88, RZ, 0x7610, R88 ;  /* 0x00007610ff587816 */ /* 0x000fe40000000058 */
[----:B------:R-:W-:Y:S01]  /*0040*/  ELECT P5, URZ, PT ;  /* 0x0000000000ff782f */ /* 0x000fe200038a0000 */
[----:B------:R-:W4:Y:S01]  /*0050*/  LDCU.64 UR46, c[0x0][0x358] ;  /* 0x00006b00ff2e77ac */ /* 0x000f220008000a00 */
[----:B---3--:R-:W-:-:S04]  /*0060*/  UISETP.NE.U32.AND UP0, UPT, UR4, URZ, UPT ;  /* 0x000000ff0400728c */ /* 0x008fc8000bf05070 */
[----:B------:R-:W-:Y:S01]  /*0070*/  UISETP.NE.AND.EX UP0, UPT, UR5, URZ, UPT, UP0 ;  /* 0x000000ff0500728c */ /* 0x000fe2000bf05300 */
[----:B--2---:R-:W-:-:S05]  /*0080*/  SHF.R.U32.HI R92, RZ, 0x5, R101 ;  /* 0x00000005ff5c7819 */ /* 0x004fca0000011665 */
[----:B------:R-:W2:Y:S02]  /*0090*/  SHFL.IDX PT, R0, R92, RZ, 0x1f ;  /* 0x00001fff5c007589 */ /* 0x000ea400000e0000 */
[----:B--2---:R-:W-:Y:S01]  /*00a0*/  R2UR UR8, R0 ;  /* 0x00000000000872ca */ /* 0x004fe200000e0000 */
[----:B-1--4-:R-:W-:-:S14]  /*00b0*/  BRA.U UP0, `(.L_x_0) ;  /* 0x00000001002c7547 */ /* 0x012fdc000b800000 */
[----:B------:R-:W1:Y:S02]  /*00c0*/  LDCU.64 UR6, c[0x0][0x888] ;  /* 0x00011100ff0677ac */ /* 0x000e640008000a00 */
[----:B-1----:R-:W-:-:S04]  /*00d0*/  UISETP.NE.U32.AND UP0, UPT, UR6, URZ, UPT ;  /* 0x000000ff0600728c */ /* 0x002fc8000bf05070 */
[----:B------:R-:W-:-:S09]  /*00e0*/  UISETP.NE.AND.EX UP0, UPT, UR7, URZ, UPT, UP0 ;  /* 0x000000ff0700728c */ /* 0x000fd2000bf05300 */
[----:B------:R-:W-:Y:S05]  /*00f0*/  BRA.U !UP0, `(.L_x_1) ;  /* 0x0000000108107547 */ /* 0x000fea000b800000 */
[----:B------:R-:W1:Y:S02]  /*0100*/  LDC.64 R2, c[0x0][0x888] ;  /* 0x00022200ff027b82 */ /* 0x000e640000000a00 */
[----:B-1----:R1:W5:Y:S01]  /*0110*/  LDG.E R49, desc[UR46][R2.64] ;  /* 0x0000002e02317981 */ /* 0x002362000c1e1900 */
[----:B------:R-:W-:Y:S01]  /*0120*/  HFMA2 R88, -RZ, RZ, 0, 5.9604644775390625e-08 ;  /* 0x00000001ff587431 */ /* 0x000fe200000001ff */
[----:B------:R-:W-:Y:S05]  /*0130*/  BRA `(.L_x_0) ;  /* 0x00000000000c7947 */ /* 0x000fea0003800000 */
.L_x_1:
[----:B------:R-:W1:Y:S01]  /*0140*/  LDCU UR6, c[0x0][0x880] ;  /* 0x00011000ff0677ac */ /* 0x000e620008000800 */
[----:B------:R-:W-:Y:S01]  /*0150*/  HFMA2 R88, -RZ, RZ, 0, 5.9604644775390625e-08 ;  /* 0x00000001ff587431 */ /* 0x000fe200000001ff */
[----:B-1----:R-:W-:-:S07]  /*0160*/  MOV R49, UR6 ;  /* 0x0000000600317c02 */ /* 0x002fce0008000f00 */
.L_x_0:
[----:B------:R-:W2:Y:S02]  /*0170*/  LDCU.64 UR6, c[0x0][0x8b0] ;  /* 0x00011600ff0677ac */ /* 0x000ea40008000a00 */
[----:B--2---:R-:W-:-:S04]  /*0180*/  UISETP.NE.U32.AND UP0, UPT, UR6, URZ, UPT ;  /* 0x000000ff0600728c */ /* 0x004fc8000bf05070 */
[----:B------:R-:W-:-:S09]  /*0190*/  UISETP.NE.AND.EX UP0, UPT, UR7, URZ, UPT, UP0 ;  /* 0x000000ff0700728c */ /* 0x000fd2000bf05300 */
[----:B------:R-:W-:Y:S05]  /*01a0*/  BRA.U UP0, `(.L_x_2) ;  /* 0x0000000100247547 */ /* 0x000fea000b800000 */
[----:B------:R-:W2:Y:S02]  /*01b0*/  LDCU.64 UR6, c[0x0][0x8a8] ;  /* 0x00011500ff0677ac */ /* 0x000ea40008000a00 */
[----:B--2---:R-:W-:-:S04]  /*01c0*/  UISETP.NE.U32.AND UP0, UPT, UR6, URZ, UPT ;  /* 0x000000ff0600728c */ /* 0x004fc8000bf05070 */
[----:B------:R-:W-:-:S09]  /*01d0*/  UISETP.NE.AND.EX UP0, UPT, UR7, URZ, UPT, UP0 ;  /* 0x000000ff0700728c */ /* 0x000fd2000bf05300 */
[----:B------:R-:W-:Y:S05]  /*01e0*/  BRA.U !UP0, `(.L_x_3) ;  /* 0x00000001080c7547 */ /* 0x000fea000b800000 */
[----:B------:R-:W2:Y:S02]  /*01f0*/  LDC.64 R46, c[0x0][0x8a8] ;  /* 0x00022a00ff2e7b82 */ /* 0x000ea40000000a00 */
[----:B--2---:R2:W5:Y:S01]  /*0200*/  LDG.E R46, desc[UR46][R46.64] ;  /* 0x0000002e2e2e7981 */ /* 0x004562000c1e1900 */
[----:B------:R-:W-:Y:S05]  /*0210*/  BRA `(.L_x_2) ;  /* 0x0000000000087947 */ /* 0x000fea0003800000 */
.L_x_3:
[----:B------:R-:W2:Y:S02]  /*0220*/  LDCU UR6, c[0x0][0x8a0] ;  /* 0x00011400ff0677ac */ /* 0x000ea40008000800 */
[----:B--2---:R-:W-:Y:S02]  /*0230*/  MOV R46, UR6 ;  /* 0x00000006002e7c02 */ /* 0x004fe40008000f00 */
.L_x_2:
[----:B------:R-:W-:Y:S01]  /*0240*/  IMAD.U32 R0, RZ, RZ, UR8 ;  /* 0x00000008ff007e24 */ /* 0x000fe2000f8e00ff */
[----:B------:R-:W-:Y:S04]  /*0250*/  BSSY.RECONVERGENT B0, `(.L_x_4) ;  /* 0x000000c000007945 */ /* 0x000fe80003800200 */
[C---:B------:R-:W-:Y:S02]  /*0260*/  ISETP.NE.OR P1, PT, R0.reuse, 0x1, !P5 ;  /* 0x000000010000780c */ /* 0x040fe40006f25670 */
[----:B------:R-:W-:-:S11]  /*0270*/  ISETP.NE.OR P0, PT, R0, 0x3, !P5 ;  /* 0x000000030000780c */ /* 0x000fd60006f05670 */
[----:B------:R-:W-:Y:S05]  /*0280*/  @P1 BRA `(.L_x_5) ;  /* 0x0000000000201947 */ /* 0x000fea0003800000 */
[----:B------:R-:W3:Y:S02]  /*0290*/  LDCU.64 UR6, c[0x0][0x348] ;  /* 0x00006900ff0677ac */ /* 0x000ee40008000a00 */
[----:B---3--:R-:W-:Y:S02]  /*02a0*/  UIADD3 UR10, UP1, UPT, UR6, 0x80, URZ ;  /* 0x00000080060a7890 */ /* 0x008fe4000ff3e0ff */
[----:B------:R-:W-:Y:S02]  /*02b0*/  UIADD3 UR6, UP0, UPT, UR6, 0x180, URZ ;  /* 0x0000018006067890 */ /* 0x000fe4000ff1e0ff */
[----:B------:R-:W-:Y:S02]  /*02c0*/  UIADD3.X UR11, UPT, UPT, URZ, UR7, URZ, UP1, !UPT ;  /* 0x00000007ff0b7290 */ /* 0x000fe40008ffe4ff */
[----:B------:R-:W-:-:S07]  /*02d0*/  UIADD3.X UR7, UPT, UPT, URZ, UR7, URZ, UP0, !UPT ;  /* 0x00000007ff077290 */ /* 0x000fce00087fe4ff */
[----:B------:R3:W-:Y:S02]  /*02e0*/  UTMACCTL.PF [UR10] ;  /* 0x000000000a0079b9 */ /* 0x0007e40008040000 */
[----:B------:R3:W-:Y:S02]  /*02f0*/  UTMACCTL.PF [UR6] ;  /* 0x00000000060079b9 */ /* 0x0007e40008040000 */
[----:B---3--:R-:W-:Y:S01]  /*0300*/  NOP ;  /* 0x0000000000007918 */ /* 0x008fe20000000000 */
.L_x_5:
[----:B------:R-:W-:Y:S05]  /*0310*/  BSYNC.RECONVERGENT B0 ;  /* 0x0000000000007941 */ /* 0x000fea0003800200 */
.L_x_4:
[----:B------:R-:W-:Y:S04]  /*0320*/  BSSY.RECONVERGENT B0, `(.L_x_6) ;  /* 0x000000a000007945 */ /* 0x000fe80003800200 */
        /* <DEDUP_REMOVED lines=9> */
.L_x_7:
[----:B------:R-:W-:Y:S05]  /*03c0*/  BSYNC.RECONVERGENT B0 ;  /* 0x0000000000007941 */ /* 0x000fea0003800200 */
.L_x_6:
[----:B------:R-:W3:Y:S01]  /*03d0*/  LDCU.64 UR6, c[0x0][0x888] ;  /* 0x00011100ff0677ac */ /* 0x000ee20008000a00 */
[----:B------:R-:W-:Y:S02]  /*03e0*/  UISETP.EQ.U32.AND UP1, UPT, UR4, URZ, UPT ;  /* 0x000000ff0400728c */ /* 0x000fe4000bf22070 */
[----:B------:R-:W-:Y:S02]  /*03f0*/  UPLOP3.LUT UP2, UPT, UPT, UPT, UPT, 0x80, 0x8 ;  /* 0x000000000008789c */ /* 0x000fe40003f4f070 */
[----:B---3--:R-:W-:-:S04]  /*0400*/  UISETP.NE.U32.AND UP0, UPT, UR6, URZ, UPT ;  /* 0x000000ff0600728c */ /* 0x008fc8000bf05070 */
[----:B------:R-:W-:-:S04]  /*0410*/  UISETP.NE.AND.EX UP0, UPT, UR7, URZ, UPT, UP0 ;  /* 0x000000ff0700728c */ /* 0x000fc8000bf05300 */
[----:B------:R-:W-:-:S04]  /*0420*/  UISETP.EQ.OR.EX UP3, UPT, UR5, URZ, !UP0, UP1 ;  /* 0x000000ff0500728c */ /* 0x000fc8000c762710 */
[----:B------:R-:W-:-:S05]  /*0430*/  UP2UR UR51, UPR, URZ, 0x8 ;  /* 0x00000008ff337883 */ /* 0x000fca0008000000 */
[----:B------:R-:W-:Y:S07]  /*0440*/  BRA.U !UP3, `(.L_x_8) ;  /* 0x000000010b207547 */ /* 0x000fee000b800000 */
[----:B------:R-:W-:Y:S01]  /*0450*/  UISETP.NE.U32.AND UP2, UPT, UR4, URZ, UPT ;  /* 0x000000ff0400728c */ /* 0x000fe2000bf45070 */
[----:B-----5:R-:W-:Y:S01]  /*0460*/  FSETP.NEU.AND P0, PT, R49, RZ, PT ;  /* 0x000000ff3100720b */ /* 0x020fe20003f0d000 */
[----:B------:R-:W-:Y:S02]  /*0470*/  USEL UR4, URZ, 0xffffffff, UP0 ;  /* 0xffffffffff047887 */ /* 0x000fe40008000000 */
[----:B------:R-:W-:-:S10]  /*0480*/  UISETP.NE.AND.EX UP2, UPT, UR5, URZ, UPT, UP2 ;  /* 0x000000ff0500728c */ /* 0x000fd4000bf45320 */
[----:B------:R-:W-:Y:S01]  /*0490*/  VOTEU.ANY UP1, P0 ;  /* 0x0000000000ff7886 */ /* 0x000fe20000020100 */
[----:B------:R-:W-:-:S04]  /*04a0*/  @!UP2 USEL UR4, URZ, 0xffffffff, UP1 ;  /* 0xffffffffff04a887 */ /* 0x000fc80008800000 */
[----:B------:R-:W-:-:S04]  /*04b0*/  ULOP3.LUT UR4, UR4, 0x1, URZ, 0xc0, !UPT ;  /* 0x0000000104047892 */ /* 0x000fc8000f8ec0ff */
[----:B------:R-:W-:-:S11]  /*04c0*/  UISETP.NE.U32.AND UP2, UPT, UR4, 0x1, UPT ;  /* 0x000000010400788c */ /* 0x000fd6000bf45070 */
.L_x_8:
[----:B-1----:R-:W1:Y:S01]  /*04d0*/  SHFL.IDX PT, R2, R92, RZ, 0x1f ;  /* 0x00001fff5c027589 */ /* 0x002e6200000e0000 */
[----:B------:R-:W-:-:S04]  /*04e0*/  UISETP.NE.AND UP1, UPT, UR8, 0x2, UPT ;  /* 0x000000020800788c */ /* 0x000fc8000bf25270 */
[----:B------:R-:W-:Y:S01]  /*04f0*/  USEL UR6, URZ, 0x1, UP1 ;  /* 0x00000001ff067887 */ /* 0x000fe20008800000 */
[----:B-1----:R-:W-:-:S13]  /*0500*/  ISETP.NE.AND P0, PT, R2, RZ, PT ;  /* 0x000000ff0200720c */ /* 0x002fda0003f05270 */
[----:B------:R-:W-:Y:S05]  /*0510*/  @P0 BRA `(.L_x_9) ;  /* 0x0000000000400947 */ /* 0x000fea0003800000 */
[----:B------:R-:W1:Y:S01]  /*0520*/  S2UR UR5, SR_CgaCtaId ;  /* 0x00000000000579c3 */ /* 0x000e620000008800 */
[----:B------:R-:W-:Y:S01]  /*0530*/  UMOV UR7, 0x400 ;  /* 0x0000040000077882 */ /* 0x000fe20000000000 */
[----:B------:R-:W-:Y:S01]  /*0540*/  UMOV UR4, 0x1 ;  /* 0x0000000100047882 */ /* 0x000fe20000000000 */
[----:B------:R-:W-:Y:S01]  /*0550*/  ELECT P0, URZ, PT ;  /* 0x0000000000ff782f */ /* 0x000fe20003800000 */
[----:B------:R-:W-:-:S04]  /*0560*/  UIADD3 UR10, UPT, UPT, -UR4, 0x100000, URZ ;  /* 0x00100000040a7890 */ /* 0x000fc8000fffe1ff */
[----:B------:R-:W-:Y:S02]  /*0570*/  USHF.L.U32 UR11, UR10, 0xb, URZ ;  /* 0x0000000b0a0b7899 */ /* 0x000fe400080006ff */
[----:B------:R-:W-:Y:S02]  /*0580*/  USHF.L.U32 UR10, UR10, 0x1, URZ ;  /* 0x000000010a0a7899 */ /* 0x000fe400080006ff */
[----:B-1----:R-:W-:Y:S01]  /*0590*/  ULEA UR5, UR5, UR7, 0x18 ;  /* 0x0000000705057291 */ /* 0x002fe2000f8ec0ff */
[----:B------:R-:W1:Y:S11]  /*05a0*/  FENCE.VIEW.ASYNC.S ;  /* 0x00000000000073c6 */ /* 0x000e760000000000 */
[----:B-1----:R1:W3:Y:S01]  /*05b0*/  SYNCS.EXCH.64 URZ, [UR5], UR10 ;  /* 0x0000000a05ff75b2 */ /* 0x0022e20008000100 */
[----:B------:R1:W4:Y:S01]  /*05c0*/  SYNCS.EXCH.64 URZ, [UR5+0x18], UR10 ;  /* 0x0000180a05ff75b2 */ /* 0x0003220008000100 */
[----:B------:R1:W1:Y:S01]  /*05d0*/  SYNCS.EXCH.64 URZ, [UR5+0x8], UR10 ;  /* 0x0000080a05ff75b2 */ /* 0x0002620008000100 */
[----:B------:R1:W1:Y:S01]  /*05e0*/  SYNCS.EXCH.64 URZ, [UR5+0x20], UR10 ;  /* 0x0000200a05ff75b2 */ /* 0x0002620008000100 */
[----:B------:R1:W1:Y:S01]  /*05f0*/  SYNCS.EXCH.64 URZ, [UR5+0x10], UR10 ;  /* 0x0000100a05ff75b2 */ /* 0x0002620008000100 */
[----:B------:R1:W1:Y:S01]  /*0600*/  SYNCS.EXCH.64 URZ, [UR5+0x28], UR10 ;  /* 0x0000280a05ff75b2 */ /* 0x0002620008000100 */
[----:B------:R-:W-:Y:S01]  /*0610*/  NOP ;  /* 0x0000000000007918 */ /* 0x000fe20000000000 */
.L_x_9:
[----:B------:R-:W2:Y:S01]  /*0620*/  SHFL.IDX PT, R2, R92, RZ, 0x1f ;  /* 0x00001fff5c027589 */ /* 0x000ea200000e0000 */
[----:B------:R-:W-:Y:S01]  /*0630*/  NOP ;  /* 0x0000000000007918 */ /* 0x000fe20000000000 */
[----:B--2---:R-:W-:-:S13]  /*0640*/  ISETP.NE.AND P0, PT, R2, 0x1, PT ;  /* 0x000000010200780c */ /* 0x004fda0003f05270 */
[----:B------:R-:W-:Y:S05]  /*0650*/  @P0 BRA `(.L_x_10) ;  /* 0x0000000000500947 */ /* 0x000fea0003800000 */
[----:B------:R-:W2:Y:S01]  /*0660*/  S2UR UR7, SR_CgaCtaId ;  /* 0x00000000000779c3 */ /* 0x000ea20000008800 */
[----:B------:R-:W-:Y:S01]  /*0670*/  UMOV UR9, 0x400 ;  /* 0x0000040000097882 */ /* 0x000fe20000000000 */
[----:B-1----:R-:W-:Y:S01]  /*0680*/  UMOV UR5, 0x20 ;  /* 0x0000002000057882 */ /* 0x002fe20000000000 */
[----:B------:R-:W-:Y:S01]  /*0690*/  UMOV UR4, 0x80 ;  /* 0x0000008000047882 */ /* 0x000fe20000000000 */
[----:B------:R-:W-:-:S04]  /*06a0*/  UIADD3 UR10, UPT, UPT, -UR5, 0x100000, URZ ;  /* 0x00100000050a7890 */ /* 0x000fc8000fffe1ff */
[----:B------:R-:W-:Y:S02]  /*06b0*/  USHF.L.U32 UR11, UR10, 0xb, URZ ;  /* 0x0000000b0a0b7899 */ /* 0x000fe400080006ff */
[----:B------:R-:W-:Y:S02]  /*06c0*/  USHF.L.U32 UR10, UR10, 0x1, URZ ;  /* 0x000000010a0a7899 */ /* 0x000fe400080006ff */
[----:B------:R-:W-:-:S04]  /*06d0*/  UIADD3 UR4, UPT, UPT, -UR4, 0x100000, URZ ;  /* 0x0010000004047890 */ /* 0x000fc8000fffe1ff */
[----:B------:R-:W-:Y:S02]  /*06e0*/  USHF.L.U32 UR5, UR4, 0xb, URZ ;  /* 0x0000000b04057899 */ /* 0x000fe400080006ff */
[----:B------:R-:W-:Y:S01]  /*06f0*/  USHF.L.U32 UR4, UR4, 0x1, URZ ;  /* 0x0000000104047899 */ /* 0x000fe200080006ff */
[----:B------:R-:W-:Y:S01]  /*0700*/  ELECT P0, URZ, PT ;  /* 0x0000000000ff782f */ /* 0x000fe20003800000 */
[----:B--2---:R-:W-:Y:S01]  /*0710*/  ULEA UR7, UR7, UR9, 0x18 ;  /* 0x0000000907077291 */ /* 0x004fe2000f8ec0ff */
[----:B------:R-:W1:Y:S11]  /*0720*/  FENCE.VIEW.ASYNC.S ;  /* 0x00000000000073c6 */ /* 0x000e760000000000 */
[----:B-1----:R2:W1:Y:S01]  /*0730*/  SYNCS.EXCH.64 URZ, [UR7+0x30], UR10 ;  /* 0x0000300a07ff75b2 */ /* 0x0024620008000100 */
[----:B------:R2:W1:Y:S01]  /*0740*/  SYNCS.EXCH.64 URZ, [UR7+0x48], UR4 ;  /* 0x0000480407ff75b2 */ /* 0x0004620008000100 */
[----:B------:R2:W1:Y:S01]  /*0750*/  SYNCS.EXCH.64 URZ, [UR7+0x38], UR10 ;  /* 0x0000380a07ff75b2 */ /* 0x0004620008000100 */
[----:B------:R2:W1:Y:S01]  /*0760*/  SYNCS.EXCH.64 URZ, [UR7+0x50], UR4 ;  /* 0x0000500407ff75b2 */ /* 0x0004620008000100 */
[----:B------:R2:W1:Y:S01]  /*0770*/  SYNCS.EXCH.64 URZ, [UR7+0x40], UR10 ;  /* 0x0000400a07ff75b2 */ /* 0x0004620008000100 */
[----:B------:R2:W1:Y:S02]  /*0780*/  SYNCS.EXCH.64 URZ, [UR7+0x58], UR4 ;  /* 0x0000580407ff75b2 */ /* 0x0004640008000100 */
[----:B--2---:R-:W-:Y:S01]  /*0790*/  NOP ;  /* 0x0000000000007918 */ /* 0x004fe20000000000 */
.L_x_10:
[----:B------:R-:W2:Y:S01]  /*07a0*/  SHFL.IDX PT, R2, R92, RZ, 0x1f ;  /* 0x00001fff5c027589 */ /* 0x000ea200000e0000 */
[----:B------:R-:W-:Y:S01]  /*07b0*/  NOP ;  /* 0x0000000000007918 */ /* 0x000fe20000000000 */
[----:B--2---:R-:W-:-:S13]  /*07c0*/  ISETP.NE.AND P0, PT, R2, 0x3, PT ;  /* 0x000000030200780c */ /* 0x004fda0003f05270 */
[----:B------:R-:W-:Y:S05]  /*07d0*/  @P0 BRA `(.L_x_11) ;  /* 0x0000000000300947 */ /* 0x000fea0003800000 */
[----:B-1----:R-:W1:Y:S01]  /*07e0*/  S2UR UR5, SR_CgaCtaId ;  /* 0x00000000000579c3 */ /* 0x002e620000008800 */
        /* <DEDUP_REMOVED lines=8> */
[----:B-1----:R2:W1:Y:S01]  /*0870*/  SYNCS.EXCH.64 URZ, [UR5+0x60], UR10 ;  /* 0x0000600a05ff75b2 */ /* 0x0024620008000100 */
[----:B------:R2:W1:Y:S02]  /*0880*/  SYNCS.EXCH.64 URZ, [UR5+0x68], UR10 ;  /* 0x0000680a05ff75b2 */ /* 0x0004640008000100 */
[----:B--2---:R-:W-:Y:S01]  /*0890*/  NOP ;  /* 0x0000000000007918 */ /* 0x004fe20000000000 */
.L_x_11:
[----:B------:R-:W2:Y:S01]  /*08a0*/  SHFL.IDX PT, R2, R92, RZ, 0x1f ;  /* 0x00001fff5c027589 */ /* 0x000ea200000e0000 */
[----:B------:R-:W-:Y:S01]  /*08b0*/  NOP ;  /* 0x0000000000007918 */ /* 0x000fe20000000000 */
[----:B--2---:R-:W-:-:S13]  /*08c0*/  ISETP.NE.AND P0, PT, R2, 0x4, PT ;  /* 0x000000040200780c */ /* 0x004fda0003f05270 */
[----:B------:R-:W-:Y:S05]  /*08d0*/  @P0 BRA `(.L_x_12) ;  /* 0x00000000004c0947 */ /* 0x000fea0003800000 */
[----:B-1----:R-:W1:Y:S01]  /*08e0*/  S2UR UR5, SR_CgaCtaId ;  /* 0x00000000000579c3 */ /* 0x002e620000008800 */
[----:B------:R-:W-:Y:S01]  /*08f0*/  UMOV UR9, 0x100 ;  /* 0x0000010000097882 */ /* 0x000fe20000000000 */
[----:B------:R-:W-:Y:S01]  /*0900*/  UMOV UR7, 0x400 ;  /* 0x0000040000077882 */ /* 0x000fe20000000000 */
[----:B------:R-:W-:Y:S01]  /*0910*/  USEL UR9, UR9, 0xe0, UP2 ;  /* 0x000000e009097887 */ /* 0x000fe20009000000 */
[----:B------:R-:W-:Y:S01]  /*0920*/  UMOV UR4, 0x1 ;  /* 0x0000000100047882 */ /* 0x000fe20000000000 */
[----:B------:R-:W-:Y:S01]  /*0930*/  ELECT P0, URZ, PT ;  /* 0x0000000000ff782f */ /* 0x000fe20003800000 */
[----:B------:R-:W-:-:S04]  /*0940*/  UIADD3 UR10, UPT, UPT, -UR4, 0x100000, URZ ;  /* 0x00100000040a7890 */ /* 0x000fc8000fffe1ff */
[----:B------:R-:W-:Y:S02]  /*0950*/  USHF.L.U32 UR11, UR10, 0xb, URZ ;  /* 0x0000000b0a0b7899 */ /* 0x000fe400080006ff */
[----:B------:R-:W-:Y:S02]  /*0960*/  USHF.L.U32 UR10, UR10, 0x1, URZ ;  /* 0x000000010a0a7899 */ /* 0x000fe400080006ff */
[----:B------:R-:W-:-:S04]  /*0970*/  UIADD3 UR12, UPT, UPT, -UR9, 0x100000, URZ ;  /* 0x00100000090c7890 */ /* 0x000fc8000fffe1ff */
[----:B------:R-:W-:Y:S02]  /*0980*/  USHF.L.U32 UR13, UR12, 0xb, URZ ;  /* 0x0000000b0c0d7899 */ /* 0x000fe400080006ff */
[----:B------:R-:W-:Y:S02]  /*0990*/  USHF.L.U32 UR12, UR12, 0x1, URZ ;  /* 0x000000010c0c7899 */ /* 0x000fe400080006ff */
[----:B-1----:R-:W-:Y:S01]  /*09a0*/  ULEA UR5, UR5, UR7, 0x18 ;  /* 0x0000000705057291 */ /* 0x002fe2000f8ec0ff */
[----:B------:R-:W1:Y:S11]  /*09b0*/  FENCE.VIEW.ASYNC.S ;  /* 0x00000000000073c6 */ /* 0x000e760000000000 */
[----:B-1----:R2:W1:Y:S01]  /*09c0*/  SYNCS.EXCH.64 URZ, [UR5+0x70], UR10 ;  /* 0x0000700a05ff75b2 */ /* 0x0024620008000100 */
[----:B------:R2:W1:Y:S01]  /*09d0*/  SYNCS.EXCH.64 URZ, [UR5+0x80], UR12 ;  /* 0x0000800c05ff75b2 */ /* 0x0004620008000100 */
[----:B------:R2:W1:Y:S01]  /*09e0*/  SYNCS.EXCH.64 URZ, [UR5+0x78], UR10 ;  /* 0x0000780a05ff75b2 */ /* 0x0004620008000100 */
[----:B------:R2:W1:Y:S02]  /*09f0*/  SYNCS.EXCH.64 URZ, [UR5+0x88], UR12 ;  /* 0x0000880c05ff75b2 */ /* 0x0004640008000100 */
[----:B--2---:R-:W-:Y:S01]  /*0a00*/  NOP ;  /* 0x0000000000007918 */ /* 0x004fe20000000000 */
.L_x_12:
        /* <DEDUP_REMOVED lines=22> */
[----:B------:R2:W1:Y:S01]  /*0b70*/  SYNCS.EXCH.64 URZ, [UR7+0xc0], UR4 ;  /* 0x0000c00407ff75b2 */ /* 0x0004620008000100 */
[----:B------:R2:W1:Y:S01]  /*0b80*/  SYNCS.EXCH.64 URZ, [UR7+0xa8], UR10 ;  /* 0x0000a80a07ff75b2 */ /* 0x0004620008000100 */
[----:B------:R2:W1:Y:S02]  /*0b90*/  SYNCS.EXCH.64 URZ, [UR7+0xc8], UR4 ;  /* 0x0000c80407ff75b2 */ /* 0x0004640008000100 */
[----:B--2---:R-:W-:Y:S01]  /*0ba0*/  NOP ;  /* 0x0000000000007918 */ /* 0x004fe20000000000 */
.L_x_13:
        /* <DEDUP_REMOVED lines=18> */
.L_x_14:
[----:B-1----:R-:W1:Y:S01]  /*0cd0*/  S2UR UR5, SR_CTAID.X ;  /* 0x00000000000579c3 */ /* 0x002e620000002500 */
[----:B------:R-:W-:-:S05]  /*0ce0*/  CS2R.32 R87, SR_CgaSize ;  /* 0x0000000000577805 */ /* 0x000fca0000008a00 */
[----:B------:R-:W-:-:S05]  /*0cf0*/  IMAD R87, R87, -0xa0, RZ ;  /* 0xffffff6057577824 */ /* 0x000fca00078e02ff */
[----:B------:R-:W-:-:S14]  /*0d00*/  R2UR UR9, R87 ;  /* 0x00000000570972ca */ /* 0x000fdc00000e0000 */
[----:B------:R-:W2:Y:S01]  /*0d10*/  LDCU UR9, c[0x0][UR9+0x2b0] ;  /* 0x00005600090977ac */ /* 0x000ea20008000800 */
[----:B------:R-:W-:Y:S01]  /*0d20*/  NOP ;  /* 0x0000000000007918 */ /* 0x000fe20000000000 */
[----:B------:R-:W-:-:S05]  /*0d30*/  CS2R.32 R87, SR_CgaSize ;  /* 0x0000000000577805 */ /* 0x000fca0000008a00 */
[----:B------:R-:W-:-:S05]  /*0d40*/  IMAD R87, R87, -0xa0, RZ ;  /* 0xffffff6057577824 */ /* 0x000fca00078e02ff */
[----:B------:R-:W-:-:S14]  /*0d50*/  R2UR UR7, R87 ;  /* 0x00000000570772ca */ /* 0x000fdc00000e0000 */
[----:B------:R-:W3:Y:S01]  /*0d60*/  LDCU UR7, c[0x0][UR7+0x2b4] ;  /* 0x00005680070777ac */ /* 0x000ee20008000800 */
[----:B------:R-:W4:Y:S08]  /*0d70*/  S2UR UR4, SR_CTAID.Y ;  /* 0x00000000000479c3 */ /* 0x000f300000002600 */
[----:B------:R-:W3:Y:S01]  /*0d80*/  LDC R10, c[0x0][0xb24] ;  /* 0x0002c900ff0a7b82 */ /* 0x000ee20000000800 */
[----:B-1----:R-:W-:-:S02]  /*0d90*/  I2FP.F32.U32 R87, UR5 ;  /* 0x0000000500577c45 */ /* 0x002fc40008201000 */
[----:B------:R-:W-:-:S05]  /*0da0*/  CS2R.32 R3, SR_CgaSize ;  /* 0x0000000000037805 */ /* 0x000fca0000008a00 */
[----:B------:R-:W-:-:S06]  /*0db0*/  IMAD R3, R3, -0xa0, RZ ;  /* 0xffffff6003037824 */ /* 0x000fcc00078e02ff */
[----:B------:R-:W1:Y:S01]  /*0dc0*/  LDC R3, c[0x0][R3+0x2a0] ;  /* 0x0000a80003037b82 */ /* 0x000e620000000800 */
[----:B------:R-:W-:Y:S01]  /*0dd0*/  MOV R15, UR5 ;  /* 0x00000005000f7c02 */ /* 0x000fe20008000f00 */
[----:B--2---:R-:W-:Y:S01]  /*0de0*/  FMUL R87, R87, UR9 ;  /* 0x0000000957577c20 */ /* 0x004fe20008400000 */
[----:B----4-:R-:W-:Y:S02]  /*0df0*/  I2FP.F32.U32 R86, UR4 ;  /* 0x0000000400567c45 */ /* 0x010fe40008201000 */
[----:B------:R-:W-:-:S05]  /*0e00*/  CS2R.32 R2, SR_CgaSize ;  /* 0x0000000000027805 */ /* 0x000fca0000008a00 */
[----:B------:R-:W-:-:S06]  /*0e10*/  IMAD R2, R2, -0xa0, RZ ;  /* 0xffffff6002027824 */ /* 0x000fcc00078e02ff */
[----:B------:R-:W2:Y:S01]  /*0e20*/  LDC R2, c[0x0][R2+0x2a4] ;  /* 0x0000a90002027b82 */ /* 0x000ea20000000800 */
[----:B------:R-:W-:Y:S01]  /*0e30*/  MOV R14, UR4 ;  /* 0x00000004000e7c02 */ /* 0x000fe20008000f00 */
[----:B------:R-:W4:Y:S01]  /*0e40*/  F2I.U32.TRUNC.NTZ R87, R87 ;  /* 0x0000005700577305 */ /* 0x000f22000020f000 */
[----:B---3--:R-:W-:-:S05]  /*0e50*/  FMUL R86, R86, UR7 ;  /* 0x0000000756567c20 */ /* 0x008fca0008400000 */
[----:B------:R-:W-:Y:S01]  /*0e60*/  BAR.SYNC.DEFER_BLOCKING 0x0 ;  /* 0x0000000000007b1d */ /* 0x000fe20000010000 */
[----:B------:R-:W-:-:S05]  /*0e70*/  ISETP.GE.AND P0, PT, R10, 0x1, PT ;  /* 0x000000010a00780c */ /* 0x000fca0003f06270 */
[----:B------:R-:W3:Y:S02]  /*0e80*/  F2I.U32.TRUNC.NTZ R86, R86 ;  /* 0x0000005600567305 */ /* 0x000ee4000020f000 */
[----:B------:R-:W2:Y:S01]  /*0e90*/  S2UR UR36, SR_CTAID.Z ;  /* 0x00000000002479c3 */ /* 0x000ea20000002700 */
[----:B----4-:R-:W-:-:S05]  /*0ea0*/  IADD3 R87, PT, PT, -R87, RZ, RZ ;  /* 0x000000ff57577210 */ /* 0x010fca0007ffe1ff */
[----:B-1----:R-:W-:Y:S01]  /*0eb0*/  IMAD R87, R3, R87, UR5 ;  /* 0x0000000503577e24 */ /* 0x002fe2000f8e0257 */
[----:B---3--:R-:W-:-:S05]  /*0ec0*/  IADD3 R86, PT, PT, -R86, RZ, RZ ;  /* 0x000000ff56567210 */ /* 0x008fca0007ffe1ff */
[----:B--2---:R-:W-:Y:S01]  /*0ed0*/  IMAD R86, R2, R86, UR4 ;  /* 0x0000000402567e24 */ /* 0x004fe2000f8e0256 */
[----:B------:R-:W-:Y:S06]  /*0ee0*/  @!P0 BRA `(.L_x_15) ;  /* 0x0000000000b88947 */ /* 0x000fec0003800000 */
[----:B------:R-:W1:Y:S01]  /*0ef0*/  LDC.64 R4, c[0x0][0xb18] ;  /* 0x0002c600ff047b82 */ /* 0x000e620000000a00 */
[----:B------:R-:W-:-:S07]  /*0f00*/  ISETP.NE.AND P0, PT, R10, 0x1, PT ;  /* 0x000000010a00780c */ /* 0x000fce0003f05270 */
[----:B------:R-:W2:Y:S08]  /*0f10*/  LDC R9, c[0x0][0xb0c] ;  /* 0x0002c300ff097b82 */ /* 0x000eb00000000800 */
[----:B------:R-:W3:Y:S08]  /*0f20*/  LDC R12, c[0x0][0x370] ;  /* 0x0000dc00ff0c7b82 */ /* 0x000ef00000000800 */
[----:B------:R-:W4:Y:S01]  /*0f30*/  LDC R11, c[0x0][0x374] ;  /* 0x0000dd00ff0b7b82 */ /* 0x000f220000000800 */
[----:B-1----:R-:W-:-:S07]  /*0f40*/  ISETP.NE.AND P1, PT, R4, 0x1, PT ;  /* 0x000000010400780c */ /* 0x002fce0003f25270 */
[----:B------:R-:W3:Y:S01]  /*0f50*/  LDC.64 R6, c[0x0][0xb10] ;  /* 0x0002c400ff067b82 */ /* 0x000ee20000000a00 */
[----:B--2---:R-:W-:-:S07]  /*0f60*/  ISETP.NE.AND P2, PT, R9, 0x1, PT ;  /* 0x000000010900780c */ /* 0x004fce0003f45270 */
[----:B------:R-:W1:Y:S08]  /*0f70*/  LDC R8, c[0x0][0xb20] ;  /* 0x0002c800ff087b82 */ /* 0x000e700000000800 */
[----:B------:R-:W2:Y:S01]  /*0f80*/  LDC.64 R2, c[0x0][0xb28] ;  /* 0x0002ca00ff027b82 */ /* 0x000ea20000000a00 */
[----:B----4-:R-:W-:-:S04]  /*0f90*/  IMAD.HI.U32 R13, R11, R5, RZ ;  /* 0x000000050b0d7227 */ /* 0x010fc800078e00ff */
[----:B------:R-:W-:-:S04]  /*0fa0*/  IMAD.HI.U32 R5, R14, R5, RZ ;  /* 0x000000050e057227 */ /* 0x000fc800078e00ff */
[----:B---3--:R-:W-:-:S05]  /*0fb0*/  IMAD.HI.U32 R16, R12, R6, RZ ;  /* 0x000000060c107227 */ /* 0x008fca00078e00ff */
[-C--:B------:R-:W-:Y:S01]  /*0fc0*/  @P2 SHF.R.U32.HI R12, RZ, R7.reuse, R16 ;  /* 0x00000007ff0c2219 */ /* 0x080fe20000011610 */
[----:B------:R-:W-:Y:S01]  /*0fd0*/  IMAD.HI.U32 R16, R15, R6, RZ ;  /* 0x000000060f107227 */ /* 0x000fe200078e00ff */
[-C--:B-1----:R-:W-:Y:S02]  /*0fe0*/  @P1 SHF.R.U32.HI R11, RZ, R8.reuse, R13 ;  /* 0x00000008ff0b1219 */ /* 0x082fe4000001160d */
[----:B------:R-:W-:Y:S02]  /*0ff0*/  SHF.R.U32.HI R5, RZ, R8, R5 ;  /* 0x00000008ff057219 */ /* 0x000fe40000011605 */
[----:B------:R-:W-:Y:S02]  /*1000*/  SHF.R.U32.HI R16, RZ, R7, R16 ;  /* 0x00000007ff107219 */ /* 0x000fe40000011610 */
[----:B------:R-:W-:Y:S01]  /*1010*/  SEL R5, R14, R5, !P1 ;  /* 0x000000050e057207 */ /* 0x000fe20004800000 */
[----:B--2---:R-:W-:Y:S01]  /*1020*/  IMAD.HI.U32 R13, R11, R2, RZ ;  /* 0x000000020b0d7227 */ /* 0x004fe200078e00ff */
[----:B------:R-:W-:-:S03]  /*1030*/  SEL R16, R15, R16, !P2 ;  /* 0x000000100f107207 */ /* 0x000fc60005000000 */
[----:B------:R-:W-:Y:S01]  /*1040*/  IMAD.HI.U32 R6, R12, R2, RZ ;  /* 0x000000020c067227 */ /* 0x000fe200078e00ff */
[----:B------:R-:W-:-:S04]  /*1050*/  @P0 SHF.R.U32.HI R11, RZ, R3, R13 ;  /* 0x00000003ff0b0219 */ /* 0x000fc8000001160d */
[----:B------:R-:W-:Y:S01]  /*1060*/  @P0 SHF.R.U32.HI R12, RZ, R3, R6 ;  /* 0x00000003ff0c0219 */ /* 0x000fe20000011606 */
[----:B------:R-:W-:-:S04]  /*1070*/  IMAD R11, R11, R10, RZ ;  /* 0x0000000a0b0b7224 */ /* 0x000fc800078e02ff */
[----:B------:R-:W-:Y:S01]  /*1080*/  IMAD R6, R12, R10, RZ ;  /* 0x0000000a0c067224 */ /* 0x000fe200078e02ff */
[----:B------:R-:W-:-:S04]  /*1090*/  ISETP.GE.AND P1, PT, R5, R11, PT ;  /* 0x0000000b0500720c */ /* 0x000fc80003f26270 */
[----:B------:R-:W-:Y:S01]  /*10a0*/  ISETP.GE.OR P1, PT, R16, R6, P1 ;  /* 0x000000061000720c */ /* 0x000fe20000f26670 */
[----:B------:R-:W-:-:S05]  /*10b0*/  IMAD.HI.U32 R6, R5, R2, RZ ;  /* 0x0000000205067227 */ /* 0x000fca00078e00ff */
[----:B------:R-:W-:-:S04]  /*10c0*/  SHF.R.U32.HI R6, RZ, R3, R6 ;  /* 0x00000003ff067219 */ /* 0x000fc80000011606 */
[----:B------:R-:W-:-:S03]  /*10d0*/  SEL R6, R5, R6, !P0 ;  /* 0x0000000605067207 */ /* 0x000fc60004000000 */
[----:B------:R-:W-:Y:S01]  /*10e0*/  @!P1 IMAD.HI.U32 R7, R16, R2, RZ ;  /* 0x0000000210079227 */ /* 0x000fe200078e00ff */
[----:B------:R-:W-:-:S04]  /*10f0*/  IADD3 R2, PT, PT, -R6, RZ, RZ ;  /* 0x000000ff06027210 */ /* 0x000fc80007ffe1ff */
[----:B------:R-:W-:Y:S01]  /*1100*/  @!P1 SHF.R.U32.HI R3, RZ, R3, R7 ;  /* 0x00000003ff039219 */ /* 0x000fe20000011607 */
[----:B------:R-:W-:Y:S01]  /*1110*/  IMAD R2, R10, R2, R5 ;  /* 0x000000020a027224 */ /* 0x000fe200078e0205 */
[----:B------:R-:W-:Y:S02]  /*1120*/  IADD3 R7, PT, PT, -R5, RZ, RZ ;  /* 0x000000ff05077210 */ /* 0x000fe40007ffe1ff */
[----:B------:R-:W-:-:S03]  /*1130*/  @!P1 SEL R3, R16, R3, !P0 ;  /* 0x0000000310039207 */ /* 0x000fc60004000000 */
[----:B------:R-:W-:Y:S02]  /*1140*/  IMAD R7, R4, R7, R14 ;  /* 0x0000000704077224 */ /* 0x000fe400078e020e */
[--C-:B------:R-:W-:Y:S02]  /*1150*/  @!P1 IMAD.IADD R6, R6, 0x1, -R3.reuse ;  /* 0x0000000106069824 */ /* 0x100fe400078e0a03 */
[----:B------:R-:W-:Y:S01]  /*1160*/  @!P1 IMAD R3, R2, R12, R3 ;  /* 0x0000000c02039224 */ /* 0x000fe200078e0203 */
[----:B------:R-:W-:Y:S01]  /*1170*/  IADD3 R2, PT, PT, -R16, RZ, RZ ;  /* 0x000000ff10027210 */ /* 0x000fe20007ffe1ff */
[----:B------:R-:W-:Y:S02]  /*1180*/  @!P1 IMAD R5, R6, R10, R16 ;  /* 0x0000000a06059224 */ /* 0x000fe400078e0210 */
[----:B------:R-:W-:Y:S02]  /*1190*/  @!P1 IMAD.MOV.U32 R16, RZ, RZ, R3 ;  /* 0x000000ffff109224 */ /* 0x000fe400078e0003 */
[----:B------:R-:W-:-:S02]  /*11a0*/  IMAD R2, R9, R2, R15 ;  /* 0x0000000209027224 */ /* 0x000fc400078e020f */
[----:B------:R-:W-:Y:S02]  /*11b0*/  IMAD R14, R5, R4, R7 ;  /* 0x00000004050e7224 */ /* 0x000fe400078e0207 */
[----:B------:R-:W-:Y:S02]  /*11c0*/  IMAD R15, R16, R9, R2 ;  /* 0x00000009100f7224 */ /* 0x000fe400078e0202 */
.L_x_15:
[----:B------:R-:W1:Y:S01]  /*11d0*/  LDCU UR4, c[0x0][0xb30] ;  /* 0x00016600ff0477ac */ /* 0x000e620008000800 */
[----:B------:R-:W2:Y:S08]  /*11e0*/  S2UR UR37, SR_CgaCtaId ;  /* 0x00000000002579c3 */ /* 0x000eb00000008800 */
[----:B------:R-:W3:Y:S01]  /*11f0*/  LDC R37, c[0x0][0xb24] ;  /* 0x0002c900ff257b82 */ /* 0x000ee20000000800 */
[----:B-1----:R-:W-:-:S09]  /*1200*/  UISETP.NE.AND UP1, UPT, UR4, 0x1, UPT ;  /* 0x000000010400788c */ /* 0x002fd2000bf25270 */
[----:B--2---:R-:W-:Y:S05]  /*1210*/  BRA.U UP1, `(.L_x_16) ;  /* 0x0000000101407547 */ /* 0x004fea000b800000 */
[----:B------:R-:W1:Y:S08]  /*1220*/  LDC.64 R4, c[0x0][0xb10] ;  /* 0x0002c400ff047b82 */ /* 0x000e700000000a00 */
[----:B------:R-:W2:Y:S08]  /*1230*/  LDC.64 R2, c[0x0][0xb18] ;  /* 0x0002c600ff027b82 */ /* 0x000eb00000000a00 */
[----:B------:R-:W4:Y:S08]  /*1240*/  LDC R6, c[0x0][0xb20] ;  /* 0x0002c800ff067b82 */ /* 0x000f300000000800 */
[----:B------:R-:W3:Y:S01]  /*1250*/  LDC R7, c[0x0][0xb0c] ;  /* 0x0002c300ff077b82 */ /* 0x000ee20000000800 */
[----:B-1----:R-:W-:-:S05]  /*1260*/  IMAD.HI.U32 R4, R15, R4, RZ ;  /* 0x000000040f047227 */ /* 0x002fca00078e00ff */
[----:B------:R-:W-:Y:S01]  /*1270*/  SHF.R.U32.HI R4, RZ, R5, R4 ;  /* 0x00000005ff047219 */ /* 0x000fe20000011604 */
[----:B--2---:R-:W-:Y:S01]  /*1280*/  IMAD.HI.U32 R3, R14, R3, RZ ;  /* 0x000000030e037227 */ /* 0x004fe200078e00ff */
[----:B------:R-:W-:-:S04]  /*1290*/  ISETP.NE.AND P0, PT, R2, 0x1, PT ;  /* 0x000000010200780c */ /* 0x000fc80003f05270 */
[----:B----4-:R-:W-:-:S04]  /*12a0*/  SHF.R.U32.HI R3, RZ, R6, R3 ;  /* 0x00000006ff037219 */ /* 0x010fc80000011603 */
[----:B------:R-:W-:Y:S02]  /*12b0*/  SEL R3, R14, R3, !P0 ;  /* 0x000000030e037207 */ /* 0x000fe40004000000 */
[----:B---3--:R-:W-:-:S04]  /*12c0*/  ISETP.NE.AND P1, PT, R7, 0x1, PT ;  /* 0x000000010700780c */ /* 0x008fc80003f25270 */
[----:B------:R-:W-:-:S05]  /*12d0*/  SEL R4, R15, R4, !P1 ;  /* 0x000000040f047207 */ /* 0x000fca0004800000 */
[----:B------:R-:W-:Y:S02]  /*12e0*/  IMAD.IADD R5, R3, 0x1, -R4 ;  /* 0x0000000103057824 */ /* 0x000fe400078e0a04 */
[----:B------:R-:W-:Y:S02]  /*12f0*/  IMAD.IADD R3, R4, 0x1, -R3 ;  /* 0x0000000104037824 */ /* 0x000fe400078e0a03 */
[----:B------:R-:W-:Y:S02]  /*1300*/  IMAD R15, R5, R7, R15 ;  /* 0x00000007050f7224 */ /* 0x000fe400078e020f */
[----:B------:R-:W-:-:S07]  /*1310*/  IMAD R14, R3, R2, R14 ;  /* 0x00000002030e7224 */ /* 0x000fce00078e020e */
.L_x_16:
[----:B------:R-:W-:Y:S01]  /*1320*/  BAR.SYNC.DEFER_BLOCKING 0x0 ;  /* 0x0000000000007b1d */ /* 0x000fe20000010000 */
[----:B------:R-:W-:Y:S01]  /*1330*/  UISETP.NE.AND UP1, UPT, UR8, 0x2, UPT ;  /* 0x000000020800788c */ /* 0x000fe2000bf25270 */
[----:B------:R-:W-:Y:S02]  /*1340*/  ISETP.NE.OR P5, PT, R0, 0x2, !P5 ;  /* 0x000000020000780c */ /* 0x000fe40006fa5670 */
[----:B------:R-:W-:-:S06]  /*1350*/  LOP3.LUT R2, R101, 0x1f, RZ, 0xc0, !PT ;  /* 0x0000001f65027812 */ /* 0x000fcc00078ec0ff */
[----:B------:R-:W-:Y:S05]  /*1360*/  BRA.U UP1, `(.L_x_17) ;  /* 0x0000001101907547 */ /* 0x000fea000b800000 */
[----:B------:R-:W1:Y:S01]  /*1370*/  LDCU UR15, c[0x0][0x38c] ;  /* 0x00007180ff0f77ac */ /* 0x000e620008000800 */
[----:B------:R-:W2:Y:S01]  /*1380*/  LDC R8, c[0x0][0x370] ;  /* 0x0000dc00ff087b82 */ /* 0x000ea20000000800 */
[----:B------:R-:W-:Y:S01]  /*1390*/  PLOP3.LUT P1, PT, PT, PT, UP2, 0x80, 0x8 ;  /* 0x000000000008781c */ /* 0x000fe20003f2f028 */
[----:B------:R-:W-:Y:S01]  /*13a0*/  IMAD.MOV.U32 R17, RZ, RZ, 0x1 ;  /* 0x00000001ff117424 */ /* 0x000fe200078e00ff */
[----:B------:R-:W-:Y:S01]  /*13b0*/  ISETP.EQ.OR P4, PT, R2, RZ, P5 ;  /* 0x000000ff0200720c */ /* 0x000fe20002f82670 */
[----:B------:R-:W-:Y:S01]  /*13c0*/  IMAD.MOV.U32 R16, RZ, RZ, RZ ;  /* 0x000000ffff107224 */ /* 0x000fe200078e00ff */
[----:B------:R-:W-:Y:S02]  /*13d0*/  PLOP3.LUT P1, PT, P1, PT, PT, 0x8, 0x80 ;  /* 0x000000000080781c */ /* 0x000fe40000f2e170 */
[----:B------:R-:W-:Y:S01]  /*13e0*/  CS2R R12, SRZ ;  /* 0x00000000000c7805 */ /* 0x000fe2000001ff00 */
[----:B------:R-:W-:Y:S01]  /*13f0*/  IMAD.MOV.U32 R11, RZ, RZ, 0x1 ;  /* 0x00000001ff0b7424 */ /* 0x000fe200078e00ff */
[----:B------:R-:W4:Y:S01]  /*1400*/  LDC R0, c[0x0][0x374] ;  /* 0x0000dd00ff007b82 */ /* 0x000f220000000800 */
[----:B------:R-:W2:Y:S01]  /*1410*/  LDCU.64 UR30, c[0x0][0x348] ;  /* 0x00006900ff1e77ac */ /* 0x000ea20008000a00 */
[----:B------:R-:W-:Y:S01]  /*1420*/  UMOV UR13, URZ ;  /* 0x000000ff000d7c82 */ /* 0x000fe20008000000 */
[----:B-1----:R-:W-:-:S04]  /*1430*/  UIADD3 UR5, UPT, UPT, UR15, 0x7f, URZ ;  /* 0x0000007f0f057890 */ /* 0x002fc8000fffe0ff */
[----:B------:R-:W-:-:S04]  /*1440*/  USHF.R.S32.HI UR4, URZ, 0x1f, UR5 ;  /* 0x0000001fff047899 */ /* 0x000fc80008011405 */
[----:B------:R-:W-:-:S04]  /*1450*/  ULEA.HI UR4, UR4, UR5, URZ, 0x7 ;  /* 0x0000000504047291 */ /* 0x000fc8000f8f38ff */
[----:B------:R-:W-:Y:S02]  /*1460*/  USHF.R.S32.HI UR22, URZ, 0x7, UR4 ;  /* 0x00000007ff167899 */ /* 0x000fe40008011404 */
[----:B------:R-:W-:Y:S02]  /*1470*/  UIADD3 UR4, UPT, UPT, UR15, -0x1, URZ ;  /* 0xffffffff0f047890 */ /* 0x000fe4000fffe0ff */
[----:B------:R-:W-:Y:S02]  /*1480*/  UISETP.LT.U32.AND UP0, UPT, UR22, 0x3, UPT ;  /* 0x000000031600788c */ /* 0x000fe4000bf01070 */
[----:B------:R-:W-:Y:S02]  /*1490*/  UISETP.GE.U32.AND UP1, UPT, UR4, -0xff, UPT ;  /* 0xffffff010400788c */ /* 0x000fe4000bf26070 */
[----:B------:R-:W-:Y:S02]  /*14a0*/  USEL UR21, UR22, 0x3, UP0 ;  /* 0x0000000316157887 */ /* 0x000fe40008000000 */
[----:B------:R-:W-:-:S02]  /*14b0*/  UIADD3 UR15, UPT, UPT, UR15, 0xfe, URZ ;  /* 0x000000fe0f0f7890 */ /* 0x000fc4000fffe0ff */
[----:B------:R-:W-:Y:S02]  /*14c0*/  UIADD3 UR7, UPT, UPT, UR21, -0x1, URZ ;  /* 0xffffffff15077890 */ /* 0x000fe4000fffe0ff */
[----:B------:R-:W-:-:S03]  /*14d0*/  UIADD3 UR14, UPT, UPT, UR22, -UR21, URZ ;  /* 0x80000015160e7290 */ /* 0x000fc6000fffe0ff */
[----:B------:R-:W-:-:S04]  /*14e0*/  @UP1 UIADD3 UR7, UPT, UPT, UR21, URZ, URZ ;  /* 0x000000ff15071290 */ /* 0x000fc8000fffe0ff */
[----:B--2---:R-:W-:-:S12]  /*14f0*/  UIADD3 UR7, UPT, UPT, UR7, 0x1, URZ ;  /* 0x0000000107077890 */ /* 0x004fd8000fffe0ff */
.L_x_35:
[----:B------:R-:W-:Y:S01]  /*1500*/  UISETP.NE.AND UP0, UPT, UR37, URZ, UPT ;  /* 0x000000ff2500728c */ /* 0x000fe2000bf05270 */
[----:B------:R-:W1:Y:S08]  /*1510*/  S2UR UR37, SR_CgaCtaId ;  /* 0x00000000002579c3 */ /* 0x000e700000008800 */
[----:B------:R-:W-:Y:S05]  /*1520*/  BRA.U UP0, `(.L_x_18) ;  /* 0x0000000100347547 */ /* 0x000fea000b800000 */
[----:B------:R-:W2:Y:S01]  /*1530*/  S2R R2, SR_CgaCtaId ;  /* 0x0000000000027919 */ /* 0x000ea20000008800 */
[----:B------:R-:W-:-:S04]  /*1540*/  MOV R3, 0x400 ;  /* 0x0000040000037802 */ /* 0x000fc80000000f00 */
[----:B--2---:R-:W-:Y:S02]  /*1550*/  LEA R2, R2, R3, 0x18 ;  /* 0x0000000302027211 */ /* 0x004fe400078ec0ff */
[----:B------:R-:W-:-:S03]  /*1560*/  SHF.L.U32 R3, R11, 0x1f, RZ ;  /* 0x0000001f0b037819 */ /* 0x000fc600000006ff */
[----:B------:R-:W-:-:S04]  /*1570*/  IMAD R2, R12, 0x8, R2 ;  /* 0x000000080c027824 */ /* 0x000fc800078e0202 */
[----:B------:R-:W2:Y:S02]  /*1580*/  SYNCS.PHASECHK.TRANS64.TRYWAIT P0, [R2+URZ+0xe0], R3 ;  /* 0x0000e003020075a7 */ /* 0x000ea400080011ff */
[----:B--2---:R-:W-:Y:S05]  /*1590*/  @!P0 BRA `(.L_x_19) ;  /* 0x0000006800f08947 */ /* 0x004fea0003800000 */
.L_x_121:
[----:B------:R-:W-:Y:S01]  /*15a0*/  VIADD R12, R12, 0x1 ;  /* 0x000000010c0c7836 */ /* 0x000fe20000000000 */
[----:B------:R2:W-:Y:S04]  /*15b0*/  SYNCS.ARRIVE.TRANS64.A1T0 RZ, [R2+URZ+0xd0], RZ ;  /* 0x0000d0ff02ff79a7 */ /* 0x0005e800081000ff */
[----:B------:R-:W-:-:S04]  /*15c0*/  ISETP.NE.AND P0, PT, R12, 0x2, PT ;  /* 0x000000020c00780c */ /* 0x000fc80003f05270 */
[----:B------:R-:W-:Y:S02]  /*15d0*/  SEL R12, R12, RZ, P0 ;  /* 0x000000ff0c0c7207 */ /* 0x000fe40000000000 */
[----:B--2---:R-:W-:-:S04]  /*15e0*/  SEL R2, RZ, 0x1, P0 ;  /* 0x00000001ff027807 */ /* 0x004fc80000000000 */
[----:B------:R-:W-:-:S07]  /*15f0*/  LOP3.LUT R11, R11, R2, RZ, 0x3c, !PT ;  /* 0x000000020b0b7212 */ /* 0x000fce00078e3cff */
.L_x_18:
[----:B------:R-:W-:Y:S01]  /*1600*/  UMOV UR4, 0x400 ;  /* 0x0000040000047882 */ /* 0x000fe20000000000 */
[----:B------:R-:W-:Y:S01]  /*1610*/  SHF.L.U32 R2, R17, 0x1f, RZ ;  /* 0x0000001f11027819 */ /* 0x000fe200000006ff */
[----:B-1----:R-:W-:Y:S01]  /*1620*/  ULEA UR4, UR37, UR4, 0x18 ;  /* 0x0000000425047291 */ /* 0x002fe2000f8ec0ff */
[----:B------:R-:W-:Y:S01]  /*1630*/  R2UR UR35, R15 ;  /* 0x000000000f2372ca */ /* 0x000fe200000e0000 */
[----:B------:R-:W-:Y:S01]  /*1640*/  UISETP.GE.U32.AND UP0, UPT, UR15, 0xff, UPT ;  /* 0x000000ff0f00788c */ /* 0x000fe2000bf06070 */
[----:B------:R-:W-:Y:S01]  /*1650*/  R2UR UR19, R14 ;  /* 0x000000000e1372ca */ /* 0x000fe200000e0000 */
[----:B------:R-:W-:Y:S01]  /*1660*/  ULEA UR5, UR13, UR4, 0x3 ;  /* 0x000000040d057291 */ /* 0x000fe2000f8e18ff */
[----:B------:R-:W-:-:S08]  /*1670*/  UMOV UR23, URZ ;  /* 0x000000ff00177c82 */ /* 0x000fd00008000000 */
[----:B------:R1:W2:Y:S01]  /*1680*/  SYNCS.PHASECHK.TRANS64.TRYWAIT P0, [UR5+0x18], R2 ;  /* 0x00001802ff0075a7 */ /* 0x0002a20008001105 */
[----:B------:R-:W-:Y:S02]  /*1690*/  USHF.L.U32 UR35, UR35, 0x7, URZ ;  /* 0x0000000723237899 */ /* 0x000fe400080006ff */
[----:B------:R-:W-:Y:S01]  /*16a0*/  UIMAD UR19, UR19, 0x60, URZ ;  /* 0x00000060131378a4 */ /* 0x000fe2000f8e02ff */
[----:B------:R-:W-:Y:S11]  /*16b0*/  BRA.U !UP0, `(.L_x_20) ;  /* 0x0000000108d87547 */ /* 0x000ff6000b800000 */
[----:B------:R-:W-:Y:S01]  /*16c0*/  UMOV UR29, URZ ;  /* 0x000000ff001d7c82 */ /* 0x000fe20008000000 */
[----:B------:R-:W-:-:S05]  /*16d0*/  UMOV UR6, UR13 ;  /* 0x0000000d00067c82 */ /* 0x000fca0008000000 */
.L_x_25:
[----:B--2---:R-:W-:Y:S01]  /*16e0*/  @!P5 MOV R3, 0xe000 ;  /* 0x0000e0000003d802 */ /* 0x004fe20000000f00 */
[----:B-1----:R-:W-:Y:S01]  /*16f0*/  ULEA UR33, UR6, UR4, 0x3 ;  /* 0x0000000406217291 */ /* 0x002fe2000f8e18ff */
[----:B--2---:R-:W-:Y:S11]  /*1700*/  @P0 BRA `(.L_x_21) ;  /* 0x00000000000c0947 */ /* 0x004ff60003800000 */
[----:B------:R-:W-:Y:S04]  /*1710*/  SHF.L.U32 R4, R17, 0x1f, RZ ;  /* 0x0000001f11047819 */ /* 0x000fe800000006ff */
[----:B------:R-:W2:Y:S02]  /*1720*/  SYNCS.PHASECHK.TRANS64.TRYWAIT P0, [UR33+0x18], R4 ;  /* 0x00001804ff0075a7 */ /* 0x000ea40008001121 */
[----:B--2---:R-:W-:Y:S05]  /*1730*/  @!P0 BRA `(.L_x_22) ;  /* 0x00000068009c8947 */ /* 0x004fea0003800000 */
.L_x_21:
[----:B------:R2:W-:Y:S01]  /*1740*/  @!P5 SYNCS.ARRIVE.TRANS64 RZ, [UR33], R3 ;  /* 0x00000003ffffd9a7 */ /* 0x0005e20008000021 */
[----:B------:R-:W-:Y:S04]  /*1750*/  BSSY.RECONVERGENT B0, `(.L_x_23) ;  /* 0x0000003000007945 */ /* 0x000fe80003800200 */
[----:B------:R-:W-:Y:S05]  /*1760*/  @P4 BRA `(.L_x_24) ;  /* 0x0000000000044947 */ /* 0x000fea0003800000 */
[----:B------:R-:W-:Y:S05]  /*1770*/  BPT.TRAP 0x1 ;  /* 0x000000040000795c */ /* 0x000fea0000300000 */
.L_x_24:
[----:B------:R-:W-:Y:S05]  /*1780*/  BSYNC.RECONVERGENT B0 ;  /* 0x0000000000007941 */ /* 0x000fea0003800200 */
.L_x_23:
[----:B------:R-:W-:Y:S02]  /*1790*/  UIADD3 UR13, UPT, UPT, UR6, 0x1, URZ ;  /* 0x00000001060d7890 */ /* 0x000fe4000fffe0ff */
[----:B------:R-:W-:Y:S02]  /*17a0*/  UIADD3 UR42, UP1, UPT, UR30, 0x80, URZ ;  /* 0x000000801e2a7890 */ /* 0x000fe4000ff3e0ff */
[----:B------:R-:W-:Y:S02]  /*17b0*/  UISETP.NE.AND UP0, UPT, UR13, 0x3, UPT ;  /* 0x000000030d00788c */ /* 0x000fe4000bf05270 */
[----:B------:R-:W-:Y:S02]  /*17c0*/  ULEA UR24, UR6, UR4, 0xf ;  /* 0x0000000406187291 */ /* 0x000fe4000f8e78ff */
[----:B------:R-:W-:Y:S02]  /*17d0*/  USEL UR9, URZ, 0x1, UP0 ;  /* 0x00000001ff097887 */ /* 0x000fe40008000000 */
[----:B------:R-:W-:Y:S02]  /*17e0*/  USEL UR13, UR13, URZ, UP0 ;  /* 0x000000ff0d0d7287 */ /* 0x000fe40008000000 */
[----:B------:R-:W-:Y:S02]  /*17f0*/  USHF.L.U32 UR34, UR29, 0x7, URZ ;  /* 0x000000071d227899 */ /* 0x000fe400080006ff */
[----:B------:R-:W-:Y:S01]  /*1800*/  ULEA UR8, UR13, UR4, 0x3 ;  /* 0x000000040d087291 */ /* 0x000fe2000f8e18ff */
[----:B------:R-:W-:Y:S01]  /*1810*/  LOP3.LUT R17, R17, UR9, RZ, 0x3c, !PT ;  /* 0x0000000911117c12 */ /* 0x000fe2000f8e3cff */
[----:B------:R-:W-:Y:S02]  /*1820*/  UIADD3.X UR43, UPT, UPT, URZ, UR31, URZ, UP1, !UPT ;  /* 0x0000001fff2b7290 */ /* 0x000fe40008ffe4ff */
[----:B------:R-:W-:Y:S01]  /*1830*/  UIADD3 UR32, UPT, UPT, UR24, 0x6400, URZ ;  /* 0x0000640018207890 */ /* 0x000fe2000fffe0ff */
[----:B-1----:R-:W-:Y:S01]  /*1840*/  SHF.L.U32 R2, R17, 0x1f, RZ ;  /* 0x0000001f11027819 */ /* 0x002fe200000006ff */
[----:B------:R-:W-:Y:S01]  /*1850*/  UIADD3 UR26, UPT, UPT, UR34, 0x40, URZ ;  /* 0x00000040221a7890 */ /* 0x000fe2000fffe0ff */
[----:B------:R-:W-:Y:S02]  /*1860*/  UMOV UR40, 0x0 ;  /* 0x0000000000287882 */ /* 0x000fe40000000000 */
[----:B------:R1:W1:Y:S01]  /*1870*/  SYNCS.PHASECHK.TRANS64.TRYWAIT P0, [UR8+0x18], R2 ;  /* 0x00001802ff0075a7 */ /* 0x0002620008001108 */
[----:B------:R-:W-:Y:S01]  /*1880*/  UMOV UR41, 0x10000000 ;  /* 0x1000000000297882 */ /* 0x000fe20000000000 */
[----:B------:R-:W-:Y:S02]  /*1890*/  UIADD3 UR24, UPT, UPT, UR24, 0xa400, URZ ;  /* 0x0000a40018187890 */ /* 0x000fe4000fffe0ff */
[----:B------:R1:W-:Y:S01]  /*18a0*/  UTMALDG.3D [UR32], [UR42], desc[UR40] ;  /* 0x000028202a0075b4 */ /* 0x0003e20008011000 */
[----:B------:R-:W-:Y:S02]  /*18b0*/  UIADD3 UR38, UP0, UPT, UR30, 0x180, URZ ;  /* 0x000001801e267890 */ /* 0x000fe4000ff1e0ff */
[----:B------:R-:W-:Y:S01]  /*18c0*/  UIMAD UR5, UR6, 0x6000, UR4 ;  /* 0x00006000060578a4 */ /* 0x000fe2000f8e0204 */
[----:B------:R-:W-:Y:S01]  /*18d0*/  UMOV UR25, UR33 ;  /* 0x0000002100197c82 */ /* 0x000fe20008000000 */
[----:B------:R-:W-:Y:S01]  /*18e0*/  UMOV UR27, UR35 ;  /* 0x00000023001b7c82 */ /* 0x000fe20008000000 */
[----:B------:R-:W-:Y:S01]  /*18f0*/  UMOV UR28, UR36 ;  /* 0x00000024001c7c82 */ /* 0x000fe20008000000 */
[----:B------:R-:W-:Y:S01]  /*1900*/  UIADD3.X UR39, UPT, UPT, URZ, UR31, URZ, UP0, !UPT ;  /* 0x0000001fff277290 */ /* 0x000fe200087fe4ff */
[----:B------:R1:W-:Y:S01]  /*1910*/  UTMALDG.3D [UR24], [UR42], desc[UR40] ;  /* 0x000028182a0075b4 */ /* 0x0003e20008011000 */
[----:B------:R-:W-:Y:S01]  /*1920*/  UIADD3 UR16, UPT, UPT, UR5, 0x1e400, URZ ;  /* 0x0001e40005107890 */ /* 0x000fe2000fffe0ff */
[----:B------:R-:W-:Y:S01]  /*1930*/  UMOV UR17, UR33 ;  /* 0x0000002100117c82 */ /* 0x000fe20008000000 */
[----:B------:R-:W-:Y:S01]  /*1940*/  UMOV UR20, UR36 ;  /* 0x0000002400147c82 */ /* 0x000fe20008000000 */
[----:B------:R-:W-:Y:S01]  /*1950*/  UMOV UR18, UR34 ;  /* 0x0000002200127c82 */ /* 0x000fe20008000000 */
[----:B------:R-:W-:Y:S01]  /*1960*/  UIADD3 UR8, UPT, UPT, UR5, 0x21400, URZ ;  /* 0x0002140005087890 */ /* 0x000fe2000fffe0ff */
[----:B------:R-:W-:Y:S01]  /*1970*/  UMOV UR11, UR19 ;  /* 0x00000013000b7c82 */ /* 0x000fe20008000000 */
[----:B------:R-:W-:Y:S03]  /*1980*/  UMOV UR12, UR36 ;  /* 0x00000024000c7c82 */ /* 0x000fe60008000000 */
[----:B------:R1:W-:Y:S01]  /*1990*/  UTMALDG.3D [UR16], [UR38], desc[UR40] ;  /* 0x00002810260075b4 */ /* 0x0003e20008011000 */
[----:B------:R-:W-:Y:S01]  /*19a0*/  UIADD3 UR29, UPT, UPT, UR29, 0x1, URZ ;  /* 0x000000011d1d7890 */ /* 0x000fe2000fffe0ff */
[----:B------:R-:W-:Y:S01]  /*19b0*/  UMOV UR9, UR33 ;  /* 0x0000002100097c82 */ /* 0x000fe20008000000 */
[----:B------:R-:W-:Y:S02]  /*19c0*/  UMOV UR10, UR26 ;  /* 0x0000001a000a7c82 */ /* 0x000fe40008000000 */
[----:B------:R-:W-:Y:S01]  /*19d0*/  UISETP.NE.AND UP0, UPT, UR29, UR7, UPT ;  /* 0x000000071d00728c */ /* 0x000fe2000bf05270 */
[----:B------:R-:W-:Y:S01]  /*19e0*/  UMOV UR23, UR7 ;  /* 0x0000000700177c82 */ /* 0x000fe20008000000 */
[----:B------:R1:W-:Y:S01]  /*19f0*/  UTMALDG.3D [UR8], [UR38], desc[UR40] ;  /* 0x00002808260075b4 */ /* 0x0003e20008011000 */
[----:B------:R-:W-:Y:S06]  /*1a00*/  UMOV UR6, UR13 ;  /* 0x0000000d00067c82 */ /* 0x000fec0008000000 */
[----:B------:R-:W-:Y:S05]  /*1a10*/  BRA.U UP0, `(.L_x_25) ;  /* 0xfffffffd00307547 */ /* 0x000fea000b83ffff */
.L_x_20:
[----:B------:R-:W-:Y:S01]  /*1a20*/  ULEA UR5, UR13, UR4, 0x3 ;  /* 0x000000040d057291 */ /* 0x000fe2000f8e18ff */
[----:B-1----:R-:W-:Y:S01]  /*1a30*/  SHF.L.U32 R2, R17, 0x1f, RZ ;  /* 0x0000001f11027819 */ /* 0x002fe200000006ff */
[----:B------:R-:W-:Y:S01]  /*1a40*/  @!P1 SYNCS.ARRIVE.TRANS64.A1T0 RZ, [UR4+0x68], RZ ;  /* 0x000068ffffff99a7 */ /* 0x000fe20008100004 */
[----:B------:R-:W-:-:S06]  /*1a50*/  UISETP.GT.AND UP0, UPT, UR22, UR21, UPT ;  /* 0x000000151600728c */ /* 0x000fcc000bf04270 */
[----:B--2---:R1:W2:Y:S03]  /*1a60*/  SYNCS.PHASECHK.TRANS64.TRYWAIT P0, [UR5+0x18], R2 ;  /* 0x00001802ff0075a7 */ /* 0x0042a60008001105 */
[----:B------:R-:W-:Y:S05]  /*1a70*/  BRA.U !UP0, `(.L_x_26) ;  /* 0x0000000108d47547 */ /* 0x000fea000b800000 */
[----:B------:R-:W-:Y:S01]  /*1a80*/  UIADD3 UR29, UPT, UPT, UR14, UR23, URZ ;  /* 0x000000170e1d7290 */ /* 0x000fe2000fffe0ff */
[----:B------:R-:W-:-:S11]  /*1a90*/  UMOV UR6, UR13 ;  /* 0x0000000d00067c82 */ /* 0x000fd60008000000 */
.L_x_31:
[----:B--2---:R-:W-:Y:S01]  /*1aa0*/  @!P5 MOV R3, 0xe000 ;  /* 0x0000e0000003d802 */ /* 0x004fe20000000f00 */
[----:B-1----:R-:W-:Y:S01]  /*1ab0*/  ULEA UR33, UR6, UR4, 0x3 ;  /* 0x0000000406217291 */ /* 0x002fe2000f8e18ff */
[----:B--2---:R-:W-:Y:S11]  /*1ac0*/  @P0 BRA `(.L_x_27) ;  /* 0x00000000000c0947 */ /* 0x004ff60003800000 */
[----:B------:R-:W-:Y:S04]  /*1ad0*/  SHF.L.U32 R4, R17, 0x1f, RZ ;  /* 0x0000001f11047819 */ /* 0x000fe800000006ff */
[----:B------:R-:W2:Y:S02]  /*1ae0*/  SYNCS.PHASECHK.TRANS64.TRYWAIT P0, [UR33+0x18], R4 ;  /* 0x00001804ff0075a7 */ /* 0x000ea40008001121 */
[----:B--2---:R-:W-:Y:S05]  /*1af0*/  @!P0 BRA `(.L_x_28) ;  /* 0x0000006400c48947 */ /* 0x004fea0003800000 */
.L_x_27:
[----:B------:R2:W-:Y:S01]  /*1b00*/  @!P5 SYNCS.ARRIVE.TRANS64 RZ, [UR33], R3 ;  /* 0x00000003ffffd9a7 */ /* 0x0005e20008000021 */
[----:B------:R-:W-:Y:S04]  /*1b10*/  BSSY.RECONVERGENT B0, `(.L_x_29) ;  /* 0x0000003000007945 */ /* 0x000fe80003800200 */
[----:B------:R-:W-:Y:S05]  /*1b20*/  @P4 BRA `(.L_x_30) ;  /* 0x0000000000044947 */ /* 0x000fea0003800000 */
[----:B------:R-:W-:Y:S05]  /*1b30*/  BPT.TRAP 0x1 ;  /* 0x000000040000795c */ /* 0x000fea0000300000 */
.L_x_30:
[----:B------:R-:W-:Y:S05]  /*1b40*/  BSYNC.RECONVERGENT B0 ;  /* 0x0000000000007941 */ /* 0x000fea0003800200 */
.L_x_29:
        /* <DEDUP_REMOVED lines=12> */
[----:B------:R-:W-:Y:S01]  /*1c10*/  UMOV UR40, 0x0 ;  /* 0x0000000000287882 */ /* 0x000fe20000000000 */
[----:B------:R-:W-:Y:S01]  /*1c20*/  UMOV UR41, 0x10000000 ;  /* 0x1000000000297882 */ /* 0x000fe20000000000 */
[----:B------:R-:W-:Y:S01]  /*1c30*/  UIADD3 UR26, UPT, UPT, UR34, 0x40, URZ ;  /* 0x00000040221a7890 */ /* 0x000fe2000fffe0ff */
[----:B------:R1:W1:Y:S01]  /*1c40*/  SYNCS.PHASECHK.TRANS64.TRYWAIT P0, [UR8+0x18], R2 ;  /* 0x00001802ff0075a7 */ /* 0x0002620008001108 */
[----:B------:R-:W-:Y:S02]  /*1c50*/  UIADD3 UR24, UPT, UPT, UR24, 0xa400, URZ ;  /* 0x0000a40018187890 */ /* 0x000fe4000fffe0ff */
[----:B------:R-:W-:Y:S01]  /*1c60*/  UIADD3 UR38, UP0, UPT, UR30, 0x180, URZ ;  /* 0x000001801e267890 */ /* 0x000fe2000ff1e0ff */
[----:B------:R1:W-:Y:S01]  /*1c70*/  UTMALDG.3D [UR32], [UR42], desc[UR40] ;  /* 0x000028202a0075b4 */ /* 0x0003e20008011000 */
        /* <DEDUP_REMOVED lines=14> */
[----:B------:R-:W-:Y:S01]  /*1d60*/  UMOV UR9, UR33 ;  /* 0x0000002100097c82 */ /* 0x000fe20008000000 */
[----:B------:R-:W-:Y:S01]  /*1d70*/  UMOV UR10, UR26 ;  /* 0x0000001a000a7c82 */ /* 0x000fe20008000000 */
[----:B------:R-:W-:Y:S01]  /*1d80*/  UIADD3 UR23, UPT, UPT, UR23, 0x1, URZ ;  /* 0x0000000117177890 */ /* 0x000fe2000fffe0ff */
[----:B------:R-:W-:Y:S03]  /*1d90*/  UMOV UR6, UR13 ;  /* 0x0000000d00067c82 */ /* 0x000fe60008000000 */
[----:B------:R-:W-:Y:S01]  /*1da0*/  UISETP.NE.AND UP0, UPT, UR23, UR29, UPT ;  /* 0x0000001d1700728c */ /* 0x000fe2000bf05270 */
[----:B------:R1:W-:Y:S08]  /*1db0*/  UTMALDG.3D [UR8], [UR38], desc[UR40] ;  /* 0x00002808260075b4 */ /* 0x0003f00008011000 */
[----:B------:R-:W-:Y:S05]  /*1dc0*/  BRA.U UP0, `(.L_x_31) ;  /* 0xfffffffd00347547 */ /* 0x000fea000b83ffff */
.L_x_26:
[C---:B-1----:R-:W-:Y:S01]  /*1dd0*/  LEA R2, R16.reuse, UR4, 0x3 ;  /* 0x0000000410027c11 */ /* 0x042fe2000f8e18ff */
[----:B------:R-:W-:Y:S01]  /*1de0*/  NOP ;  /* 0x0000000000007918 */ /* 0x000fe20000000000 */
[----:B--2---:R-:W-:Y:S02]  /*1df0*/  SHF.L.U32 R3, R13, 0x1f, RZ ;  /* 0x0000001f0d037819 */ /* 0x004fe400000006ff */
[----:B------:R-:W-:Y:S02]  /*1e00*/  LEA R4, R16, UR4, 0x4 ;  /* 0x0000000410047c11 */ /* 0x000fe4000f8e20ff */
[----:B------:R-:W1:Y:S02]  /*1e10*/  SYNCS.PHASECHK.TRANS64.TRYWAIT P0, [R2+URZ+0x70], R3 ;  /* 0x00007003020075a7 */ /* 0x000e6400080011ff */
[----:B-1----:R-:W-:Y:S05]  /*1e20*/  @!P0 BRA `(.L_x_32) ;  /* 0x0000006400108947 */ /* 0x002fea0003800000 */
.L_x_124:
[----:B------:R-:W2:Y:S01]  /*1e30*/  LDS.128 R4, [R4+0x100] ;  /* 0x0001000004047984 */ /* 0x000ea20000000c00 */
[----:B---3--:R-:W-:Y:S01]  /*1e40*/  ISETP.GE.AND P0, PT, R37, 0x1, PT ;  /* 0x000000012500780c */ /* 0x008fe20003f06270 */
[----:B-1----:R-:W-:Y:S01]  /*1e50*/  VIADD R2, R2, 0x80 ;  /* 0x0000008002027836 */ /* 0x002fe20000000000 */
[----:B------:R-:W-:Y:S01]  /*1e60*/  @!PT LDS RZ, [RZ] ;  /* 0x00000000fffff984 */ /* 0x000fe20000000800 */
[----:B------:R-:W-:Y:S01]  /*1e70*/  @!PT LDS RZ, [RZ] ;  /* 0x00000000fffff984 */ /* 0x000fe20000000800 */
[----:B------:R-:W-:Y:S01]  /*1e80*/  @!PT LDS RZ, [RZ] ;  /* 0x00000000fffff984 */ /* 0x000fe20000000800 */
[----:B------:R-:W-:Y:S01]  /*1e90*/  @!PT LDS RZ, [RZ] ;  /* 0x00000000fffff984 */ /* 0x000fe20000000800 */
[----:B------:R1:W-:Y:S06]  /*1ea0*/  MEMBAR.ALL.CTA ;  /* 0x0000000000007992 */ /* 0x0003ec0000008000 */
[----:B-1----:R-:W1:Y:S01]  /*1eb0*/  FENCE.VIEW.ASYNC.S ;  /* 0x00000000000073c6 */ /* 0x002e620000000000 */
[----:B------:R-:W-:-:S04]  /*1ec0*/  PRMT R2, RZ, 0x654, R2 ;  /* 0x00000654ff027816 */ /* 0x000fc80000000002 */
[----:B-1----:R1:W-:Y:S01]  /*1ed0*/  SYNCS.ARRIVE.TRANS64.RED.A1T0 RZ, [R2+URZ], RZ ;  /* 0x000000ff02ff79a7 */ /* 0x0023e200081004ff */
[----:B--2---:R-:W-:-:S13]  /*1ee0*/  LOP3.LUT P2, RZ, R6, 0x1, RZ, 0xc0, !PT ;  /* 0x0000000106ff7812 */ /* 0x004fda000784c0ff */
[----:B------:R-:W-:Y:S01]  /*1ef0*/  @P2 SHF.R.U32.HI R3, RZ, 0x10, R5 ;  /* 0x00000010ff032819 */ /* 0x000fe20000011605 */
[----:B------:R-:W-:Y:S01]  /*1f00*/  VOTEU.ANY UP0, P2 ;  /* 0x0000000000ff7886 */ /* 0x000fe20001000100 */
[----:B------:R-:W-:Y:S02]  /*1f10*/  @P2 MOV R10, R4 ;  /* 0x00000004000a2202 */ /* 0x000fe40000000f00 */
[----:B------:R-:W-:Y:S02]  /*1f20*/  @P2 R2UR.BROADCAST UR5, R3 ;  /* 0x00000000030522ca */ /* 0x000fe400008e0000 */
[----:B------:R-:W-:-:S11]  /*1f30*/  @P2 LOP3.LUT R9, R5, 0xffff, RZ, 0xc0, !PT ;  /* 0x0000ffff05092812 */ /* 0x000fd600078ec0ff */
[----:B------:R-:W-:Y:S01]  /*1f40*/  @UP0 UMOV UR36, UR5 ;  /* 0x0000000500240c82 */ /* 0x000fe20008000000 */
[----:B-1----:R-:W-:Y:S05]  /*1f50*/  @!P0 BRA `(.L_x_33) ;  /* 0x0000000000b88947 */ /* 0x002fea0003800000 */
[----:B------:R-:W4:Y:S01]  /*1f60*/  LDC.64 R4, c[0x0][0xb18] ;  /* 0x0002c600ff047b82 */ /* 0x000f220000000a00 */
[----:B------:R-:W-:-:S07]  /*1f70*/  ISETP.NE.AND P3, PT, R37, 0x1, PT ;  /* 0x000000012500780c */ /* 0x000fce0003f65270 */
[----:B------:R-:W1:Y:S08]  /*1f80*/  LDC.64 R6, c[0x0][0xb10] ;  /* 0x0002c400ff067b82 */ /* 0x000e700000000a00 */
[----:B------:R-:W2:Y:S08]  /*1f90*/  LDC R14, c[0x0][0xb20] ;  /* 0x0002c800ff0e7b82 */ /* 0x000eb00000000800 */
[----:B------:R-:W3:Y:S01]  /*1fa0*/  LDC R15, c[0x0][0xb0c] ;  /* 0x0002c300ff0f7b82 */ /* 0x000ee20000000800 */
[----:B----4-:R-:W-:Y:S01]  /*1fb0*/  IMAD.HI.U32 R19, R0, R5, RZ ;  /* 0x0000000500137227 */ /* 0x010fe200078e00ff */
[----:B------:R-:W-:-:S03]  /*1fc0*/  ISETP.NE.AND P0, PT, R4, 0x1, PT ;  /* 0x000000010400780c */ /* 0x000fc60003f05270 */
[----:B------:R-:W-:-:S03]  /*1fd0*/  IMAD.HI.U32 R5, R9, R5, RZ ;  /* 0x0000000509057227 */ /* 0x000fc600078e00ff */
[----:B------:R-:W4:Y:S01]  /*1fe0*/  LDC.64 R2, c[0x0][0xb28] ;  /* 0x0002ca00ff027b82 */ /* 0x000f220000000a00 */
[----:B-1----:R-:W-:-:S04]  /*1ff0*/  IMAD.HI.U32 R20, R8, R6, RZ ;  /* 0x0000000608147227 */ /* 0x002fc800078e00ff */
[----:B------:R-:W-:Y:S01]  /*2000*/  IMAD.HI.U32 R21, R10, R6, RZ ;  /* 0x000000060a157227 */ /* 0x000fe200078e00ff */
[----:B------:R-:W-:Y:S02]  /*2010*/  SHF.R.U32.HI R20, RZ, R7, R20 ;  /* 0x00000007ff147219 */ /* 0x000fe40000011614 */
[-C--:B--2---:R-:W-:Y:S02]  /*2020*/  SHF.R.U32.HI R19, RZ, R14.reuse, R19 ;  /* 0x0000000eff137219 */ /* 0x084fe40000011613 */
[----:B------:R-:W-:Y:S02]  /*2030*/  SHF.R.U32.HI R5, RZ, R14, R5 ;  /* 0x0000000eff057219 */ /* 0x000fe40000011605 */
[----:B------:R-:W-:Y:S02]  /*2040*/  SEL R19, R0, R19, !P0 ;  /* 0x0000001300137207 */ /* 0x000fe40004000000 */
[----:B------:R-:W-:Y:S02]  /*2050*/  SHF.R.U32.HI R21, RZ, R7, R21 ;  /* 0x00000007ff157219 */ /* 0x000fe40000011615 */
[----:B---3--:R-:W-:-:S02]  /*2060*/  ISETP.NE.AND P1, PT, R15, 0x1, PT ;  /* 0x000000010f00780c */ /* 0x008fc40003f25270 */
[----:B------:R-:W-:Y:S02]  /*2070*/  SEL R5, R9, R5, !P0 ;  /* 0x0000000509057207 */ /* 0x000fe40004000000 */
[----:B------:R-:W-:Y:S02]  /*2080*/  SEL R20, R8, R20, !P1 ;  /* 0x0000001408147207 */ /* 0x000fe40004800000 */
[----:B------:R-:W-:Y:S01]  /*2090*/  SEL R21, R10, R21, !P1 ;  /* 0x000000150a157207 */ /* 0x000fe20004800000 */
[----:B----4-:R-:W-:-:S04]  /*20a0*/  IMAD.HI.U32 R18, R19, R2, RZ ;  /* 0x0000000213127227 */ /* 0x010fc800078e00ff */
        /* <DEDUP_REMOVED lines=10> */
[----:B------:R-:W-:-:S04]  /*2150*/  @!P0 IMAD.HI.U32 R7, R21, R2, RZ ;  /* 0x0000000215078227 */ /* 0x000fc800078e00ff */
[----:B------:R-:W-:Y:S01]  /*2160*/  IMAD.MOV R2, RZ, RZ, -R6 ;  /* 0x000000ffff027224 */ /* 0x000fe200078e0a06 */
[----:B------:R-:W-:Y:S02]  /*2170*/  @!P0 SHF.R.U32.HI R3, RZ, R3, R7 ;  /* 0x00000003ff038219 */ /* 0x000fe40000011607 */
[----:B------:R-:W-:Y:S01]  /*2180*/  IADD3 R7, PT, PT, -R5, RZ, RZ ;  /* 0x000000ff05077210 */ /* 0x000fe20007ffe1ff */
[----:B------:R-:W-:Y:S01]  /*2190*/  IMAD R2, R37, R2, R5 ;  /* 0x0000000225027224 */ /* 0x000fe200078e0205 */
        /* <DEDUP_REMOVED lines=10> */
.L_x_33:
[----:B------:R-:W1:Y:S02]  /*2240*/  LDCU UR5, c[0x0][0xb30] ;  /* 0x00016600ff0577ac */ /* 0x000e640008000800 */
[----:B-1----:R-:W-:-:S09]  /*2250*/  UISETP.NE.AND UP0, UPT, UR5, 0x1, UPT ;  /* 0x000000010500788c */ /* 0x002fd2000bf05270 */
[----:B------:R-:W-:Y:S05]  /*2260*/  BRA.U UP0, `(.L_x_34) ;  /* 0x0000000100407547 */ /* 0x000fea000b800000 */
[----:B------:R-:W1:Y:S08]  /*2270*/  LDC.64 R4, c[0x0][0xb10] ;  /* 0x0002c400ff047b82 */ /* 0x000e700000000a00 */
[----:B------:R-:W2:Y:S08]  /*2280*/  LDC.64 R2, c[0x0][0xb18] ;  /* 0x0002c600ff027b82 */ /* 0x000eb00000000a00 */
[----:B------:R-:W3:Y:S08]  /*2290*/  LDC R6, c[0x0][0xb20] ;  /* 0x0002c800ff067b82 */ /* 0x000ef00000000800 */
[----:B------:R-:W4:Y:S01]  /*22a0*/  LDC R7, c[0x0][0xb0c] ;  /* 0x0002c300ff077b82 */ /* 0x000f220000000800 */
[----:B-1----:R-:W-:-:S05]  /*22b0*/  IMAD.HI.U32 R4, R10, R4, RZ ;  /* 0x000000040a047227 */ /* 0x002fca00078e00ff */
[----:B------:R-:W-:Y:S01]  /*22c0*/  SHF.R.U32.HI R4, RZ, R5, R4 ;  /* 0x00000005ff047219 */ /* 0x000fe20000011604 */
[----:B--2---:R-:W-:Y:S01]  /*22d0*/  IMAD.HI.U32 R3, R9, R3, RZ ;  /* 0x0000000309037227 */ /* 0x004fe200078e00ff */
[----:B------:R-:W-:-:S04]  /*22e0*/  ISETP.NE.AND P0, PT, R2, 0x1, PT ;  /* 0x000000010200780c */ /* 0x000fc80003f05270 */
[----:B---3--:R-:W-:-:S04]  /*22f0*/  SHF.R.U32.HI R3, RZ, R6, R3 ;  /* 0x00000006ff037219 */ /* 0x008fc80000011603 */
[----:B------:R-:W-:Y:S02]  /*2300*/  SEL R3, R9, R3, !P0 ;  /* 0x0000000309037207 */ /* 0x000fe40004000000 */
[----:B----4-:R-:W-:-:S04]  /*2310*/  ISETP.NE.AND P1, PT, R7, 0x1, PT ;  /* 0x000000010700780c */ /* 0x010fc80003f25270 */
[----:B------:R-:W-:-:S05]  /*2320*/  SEL R4, R10, R4, !P1 ;  /* 0x000000040a047207 */ /* 0x000fca0004800000 */
[----:B------:R-:W-:Y:S02]  /*2330*/  IMAD.IADD R5, R3, 0x1, -R4 ;  /* 0x0000000103057824 */ /* 0x000fe400078e0a04 */
[----:B------:R-:W-:Y:S02]  /*2340*/  IMAD.IADD R3, R4, 0x1, -R3 ;  /* 0x0000000104037824 */ /* 0x000fe400078e0a03 */
[----:B------:R-:W-:Y:S02]  /*2350*/  IMAD R10, R5, R7, R10 ;  /* 0x00000007050a7224 */ /* 0x000fe400078e020a */
[----:B------:R-:W-:-:S07]  /*2360*/  IMAD R9, R3, R2, R9 ;  /* 0x0000000203097224 */ /* 0x000fce00078e0209 */
.L_x_34:
[----:B------:R-:W-:Y:S01]  /*2370*/  VIADD R16, R16, 0x1 ;  /* 0x0000000110107836 */ /* 0x000fe20000000000 */
[----:B------:R-:W-:Y:S01]  /*2380*/  PLOP3.LUT P1, PT, PT, PT, PT, 0x80, 0x8 ;  /* 0x000000000008781c */ /* 0x000fe20003f2f070 */
[----:B------:R-:W-:Y:S02]  /*2390*/  IMAD.IADD R15, R10, 0x1, R87 ;  /* 0x000000010a0f7824 */ /* 0x000fe400078e0257 */
[----:B------:R-:W-:Y:S01]  /*23a0*/  IMAD.IADD R14, R9, 0x1, R86 ;  /* 0x00000001090e7824 */ /* 0x000fe200078e0256 */
[----:B------:R-:W-:-:S04]  /*23b0*/  ISETP.NE.AND P0, PT, R16, 0x2, PT ;  /* 0x000000021000780c */ /* 0x000fc80003f05270 */
[----:B------:R-:W-:Y:S02]  /*23c0*/  SEL R2, RZ, 0x1, P0 ;  /* 0x00000001ff027807 */ /* 0x000fe40000000000 */
[----:B------:R-:W-:Y:S02]  /*23d0*/  SEL R16, R16, RZ, P0 ;  /* 0x000000ff10107207 */ /* 0x000fe40000000000 */
[----:B------:R-:W-:Y:S01]  /*23e0*/  LOP3.LUT R13, R13, R2, RZ, 0x3c, !PT ;  /* 0x000000020d0d7212 */ /* 0x000fe200078e3cff */
[----:B------:R-:W-:Y:S06]  /*23f0*/  @P2 BRA `(.L_x_35) ;  /* 0xfffffff000402947 */ /* 0x000fec000383ffff */
[----:B------:R-:W-:Y:S01]  /*2400*/  UIADD3 UR4, UPT, UPT, UR4, 0x18, URZ ;  /* 0x0000001804047890 */ /* 0x000fe2000fffe0ff */
[----:B------:R-:W-:-:S03]  /*2410*/  SHF.L.U32 R2, R17, 0x1f, RZ ;  /* 0x0000001f11027819 */ /* 0x000fc600000006ff */
[----:B------:R-:W-:-:S09]  /*2420*/  ULEA UR5, UR13, UR4, 0x3 ;  /* 0x000000040d057291 */ /* 0x000fd2000f8e18ff */
[----:B------:R-:W1:Y:S02]  /*2430*/  SYNCS.PHASECHK.TRANS64.TRYWAIT P0, [UR5], R2 ;  /* 0x00000002ff0075a7 */ /* 0x000e640008001105 */
[----:B-1----:R-:W-:Y:S05]  /*2440*/  @!P0 BRA `(.L_x_36) ;  /* 0x0000005c009c8947 */ /* 0x002fea0003800000 */
.L_x_126:
[----:B------:R-:W-:-:S04]  /*2450*/  UIADD3 UR6, UPT, UPT, UR13, 0x1, URZ ;  /* 0x000000010d067890 */ /* 0x000fc8000fffe0ff */
[----:B------:R-:W-:-:S04]  /*2460*/  UISETP.NE.AND UP0, UPT, UR6, 0x3, UPT ;  /* 0x000000030600788c */ /* 0x000fc8000bf05270 */
[----:B------:R-:W-:Y:S02]  /*2470*/  USEL UR7, URZ, 0x1, UP0 ;  /* 0x00000001ff077887 */ /* 0x000fe40008000000 */
[----:B------:R-:W-:-:S04]  /*2480*/  USEL UR6, UR6, URZ, UP0 ;  /* 0x000000ff06067287 */ /* 0x000fc80008000000 */
[----:B------:R-:W-:Y:S01]  /*2490*/  ULEA UR5, UR6, UR4, 0x3 ;  /* 0x0000000406057291 */ /* 0x000fe2000f8e18ff */
[----:B------:R-:W-:-:S04]  /*24a0*/  LOP3.LUT R17, R17, UR7, RZ, 0x3c, !PT ;  /* 0x0000000711117c12 */ /* 0x000fc8000f8e3cff */
[----:B-1----:R-:W-:-:S04]  /*24b0*/  SHF.L.U32 R2, R17, 0x1f, RZ ;  /* 0x0000001f11027819 */ /* 0x002fc800000006ff */
[----:B------:R-:W1:Y:S02]  /*24c0*/  SYNCS.PHASECHK.TRANS64.TRYWAIT P0, [UR5], R2 ;  /* 0x00000002ff0075a7 */ /* 0x000e640008001105 */
[----:B-1----:R-:W-:Y:S05]  /*24d0*/  @!P0 BRA `(.L_x_37) ;  /* 0x0000005c00908947 */ /* 0x002fea0003800000 */
.L_x_128:
[----:B------:R-:W-:-:S04]  /*24e0*/  UIADD3 UR6, UPT, UPT, UR6, 0x1, URZ ;  /* 0x0000000106067890 */ /* 0x000fc8000fffe0ff */
[----:B------:R-:W-:-:S04]  /*24f0*/  UISETP.NE.AND UP0, UPT, UR6, 0x3, UPT ;  /* 0x000000030600788c */ /* 0x000fc8000bf05270 */
[----:B------:R-:W-:Y:S02]  /*2500*/  USEL UR5, URZ, 0x1, UP0 ;  /* 0x00000001ff057887 */ /* 0x000fe40008000000 */
[----:B------:R-:W-:-:S04]  /*2510*/  USEL UR6, UR6, URZ, UP0 ;  /* 0x000000ff06067287 */ /* 0x000fc80008000000 */
[----:B------:R-:W-:Y:S01]  /*2520*/  ULEA UR6, UR6, UR4, 0x3 ;  /* 0x0000000406067291 */ /* 0x000fe2000f8e18ff */
[----:B-1----:R-:W-:-:S04]  /*2530*/  LOP3.LUT R2, R17, UR5, RZ, 0x3c, !PT ;  /* 0x0000000511027c12 */ /* 0x002fc8000f8e3cff */
[----:B------:R-:W-:Y:S01]  /*2540*/  SHF.L.U32 R2, R2, 0x1f, RZ ;  /* 0x0000001f02027819 */ /* 0x000fe200000006ff */
[----:B----4-:R-:W-:-:S07]  /*2550*/  IMAD.U32 R0, RZ, RZ, UR6 ;  /* 0x00000006ff007e24 */ /* 0x010fce000f8e00ff */
.L_x_38:
[----:B-1----:R1:W2:Y:S02]  /*2560*/  SYNCS.PHASECHK.TRANS64.TRYWAIT P0, [R0+URZ], R2 ;  /* 0x00000002000075a7 */ /* 0x0022a400080011ff */
[----:B--2---:R-:W-:Y:S05]  /*2570*/  @!P0 NANOSLEEP.SYNCS 0x989680 ;  /* 0x009896800000895d */ /* 0x004fea0003900000 */
[----:B------:R-:W2:Y:S02]  /*2580*/  @!P0 SYNCS.PHASECHK.TRANS64 P0, [R0+URZ], R2 ;  /* 0x00000002000085a7 */ /* 0x000ea400080010ff */
[----:B--2---:R-:W-:Y:S05]  /*2590*/  @P0 EXIT ;  /* 0x000000000000094d */ /* 0x004fea0003800000 */
[----:B------:R-:W-:Y:S05]  /*25a0*/  BRA `(.L_x_38) ;  /* 0xfffffffc00ec7947 */ /* 0x000fea000383ffff */
.L_x_17:
[----:B------:R-:W-:-:S04]  /*25b0*/  UISETP.NE.AND UP1, UPT, UR37, URZ, UPT ;  /* 0x000000ff2500728c */ /* 0x000fc8000bf25270 */
[----:B------:R-:W-:-:S09]  /*25c0*/  UISETP.NE.OR UP1, UPT, UR8, 0x1, UP1 ;  /* 0x000000010800788c */ /* 0x000fd20008f25670 */
[----:B------:R-:W-:Y:S05]  /*25d0*/  BRA.U UP1, `(.L_x_39) ;  /* 0x0000000501487547 */ /* 0x000fea000b800000 */
[----:B------:R-:W-:Y:S01]  /*25e0*/  ISETP.NE.AND P2, PT, R2, RZ, PT ;  /* 0x000000ff0200720c */ /* 0x000fe20003f45270 */
[----:B------:R-:W-:Y:S01]  /*25f0*/  IMAD.MOV.U32 R12, RZ, RZ, 0x1 ;  /* 0x00000001ff0c7424 */ /* 0x000fe200078e00ff */
[----:B------:R-:W-:Y:S02]  /*2600*/  CS2R R10, SRZ ;  /* 0x00000000000a7805 */ /* 0x000fe4000001ff00 */
[----:B------:R-:W-:Y:S01]  /*2610*/  CS2R R8, SRZ ;  /* 0x0000000000087805 */ /* 0x000fe2000001ff00 */
[----:B------:R-:W-:Y:S01]  /*2620*/  UMOV UR4, 0x400 ;  /* 0x0000040000047882 */ /* 0x000fe20000000000 */
[----:B------:R-:W-:Y:S01]  /*2630*/  UMOV UR6, URZ ;  /* 0x000000ff00067c82 */ /* 0x000fe20008000000 */
[----:B------:R-:W-:-:S12]  /*2640*/  ULEA UR37, UR37, UR4, 0x18 ;  /* 0x0000000425257291 */ /* 0x000fd8000f8ec0ff */
.L_x_43:
[----:B------:R-:W-:Y:S02]  /*2650*/  LEA R0, R8, UR37, 0x3 ;  /* 0x0000002508007c11 */ /* 0x000fe4000f8e18ff */
[----:B------:R-:W-:-:S03]  /*2660*/  SHF.L.U32 R4, R9, 0x1f, RZ ;  /* 0x0000001f09047819 */ /* 0x000fc600000006ff */
[----:B------:R-:W-:Y:S01]  /*2670*/  VIADD R5, R0, 0xe0 ;  /* 0x000000e000057836 */ /* 0x000fe20000000000 */
[----:B------:R-:W1:Y:S02]  /*2680*/  SYNCS.PHASECHK.TRANS64.TRYWAIT P0, [R0+URZ+0xd0], R4 ;  /* 0x0000d004000075a7 */ /* 0x000e6400080011ff */
[----:B-1----:R-:W-:Y:S05]  /*2690*/  @!P0 BRA `(.L_x_40) ;  /* 0x0000005c00388947 */ /* 0x002fea0003800000 */
.L_x_129:
[----:B------:R-:W-:Y:S01]  /*26a0*/  ULEA UR5, UR6, UR37, 0x3 ;  /* 0x0000002506057291 */ /* 0x000fe2000f8e18ff */
[----:B-1----:R-:W-:Y:S01]  /*26b0*/  PRMT R0, RZ, 0x654, R5 ;  /* 0x00000654ff007816 */ /* 0x002fe20000000005 */
[----:B------:R-:W-:Y:S01]  /*26c0*/  @!P2 IMAD.MOV.U32 R4, RZ, RZ, 0x10 ;  /* 0x00000010ff04a424 */ /* 0x000fe200078e00ff */
[----:B------:R-:W-:Y:S01]  /*26d0*/  SHF.L.U32 R5, R12, 0x1f, RZ ;  /* 0x0000001f0c057819 */ /* 0x000fe200000006ff */
[----:B------:R-:W-:Y:S01]  /*26e0*/  UIADD3 UR4, UPT, UPT, UR5, 0x70, URZ ;  /* 0x0000007005047890 */ /* 0x000fe2000fffe0ff */
[----:B------:R1:W-:Y:S05]  /*26f0*/  SYNCS.ARRIVE.TRANS64.RED.A1T0 RZ, [R0+URZ], RZ ;  /* 0x000000ff00ff79a7 */ /* 0x0003ea00081004ff */
[----:B------:R-:W-:Y:S01]  /*2700*/  IMAD.U32 R6, RZ, RZ, UR4 ;  /* 0x00000004ff067e24 */ /* 0x000fe2000f8e00ff */
[----:B------:R-:W2:Y:S04]  /*2710*/  SYNCS.PHASECHK.TRANS64.TRYWAIT P0, [UR5+0x80], R5 ;  /* 0x00008005ff0075a7 */ /* 0x000ea80008001105 */
[----:B------:R-:W-:Y:S01]  /*2720*/  PRMT R6, R2, 0x654, R6 ;  /* 0x0000065402067816 */ /* 0x000fe20000000006 */
[----:B-12---:R-:W-:Y:S06]  /*2730*/  @!P0 BRA `(.L_x_41) ;  /* 0x0000005c00248947 */ /* 0x006fec0003800000 */
.L_x_131:
[----:B------:R-:W-:Y:S01]  /*2740*/  ULEA UR4, UR6, UR37, 0x4 ;  /* 0x0000002506047291 */ /* 0x000fe2000f8e20ff */
[----:B------:R-:W-:Y:S01]  /*2750*/  SEL R3, R6, R3, !P2 ;  /* 0x0000000306037207 */ /* 0x000fe20005000000 */
[----:B------:R-:W-:Y:S01]  /*2760*/  UIADD3 UR5, UPT, UPT, UR5, 0x70, URZ ;  /* 0x0000007005057890 */ /* 0x000fe2000fffe0ff */
[----:B-1----:R-:W-:Y:S01]  /*2770*/  LEA R0, R11, UR37, 0x3 ;  /* 0x000000250b007c11 */ /* 0x002fe2000f8e18ff */
[----:B------:R-:W-:Y:S01]  /*2780*/  UIADD3 UR4, UPT, UPT, UR4, 0x100, URZ ;  /* 0x0000010004047890 */ /* 0x000fe2000fffe0ff */
[----:B------:R1:W-:Y:S01]  /*2790*/  @!P2 SYNCS.ARRIVE.TRANS64.RED RZ, [R3+URZ], R4 ;  /* 0x0000000403ffa9a7 */ /* 0x0003e200080004ff */
[----:B------:R-:W-:Y:S01]  /*27a0*/  UIADD3 UR6, UPT, UPT, UR6, 0x1, URZ ;  /* 0x0000000106067890 */ /* 0x000fe2000fffe0ff */
[----:B------:R-:W-:-:S03]  /*27b0*/  VIADD R8, R8, 0x1 ;  /* 0x0000000108087836 */ /* 0x000fc60000000000 */
[----:B------:R-:W-:Y:S02]  /*27c0*/  UISETP.NE.AND UP0, UPT, UR6, 0x2, UPT ;  /* 0x000000020600788c */ /* 0x000fe4000bf05270 */
[----:B------:R-:W-:Y:S01]  /*27d0*/  ISETP.NE.AND P0, PT, R8, 0x2, PT ;  /* 0x000000020800780c */ /* 0x000fe20003f05270 */
[----:B------:R-:W-:Y:S06]  /*27e0*/  UGETNEXTWORKID.BROADCAST [UR4], [UR5] ;  /* 0x00000000040073ca */ /* 0x000fec0008000100 */
[----:B------:R-:W-:Y:S02]  /*27f0*/  USEL UR4, URZ, 0x1, UP0 ;  /* 0x00000001ff047887 */ /* 0x000fe40008000000 */
[----:B------:R-:W-:-:S04]  /*2800*/  USEL UR6, UR6, URZ, UP0 ;  /* 0x000000ff06067287 */ /* 0x000fc80008000000 */
[----:B------:R-:W-:Y:S02]  /*2810*/  LOP3.LUT R12, R12, UR4, RZ, 0x3c, !PT ;  /* 0x000000040c0c7c12 */ /* 0x000fe4000f8e3cff */
[----:B-1----:R-:W-:-:S04]  /*2820*/  SHF.L.U32 R4, R10, 0x1f, RZ ;  /* 0x0000001f0a047819 */ /* 0x002fc800000006ff */
[----:B------:R-:W1:Y:S02]  /*2830*/  SYNCS.PHASECHK.TRANS64.TRYWAIT P1, [R0+URZ+0x70], R4 ;  /* 0x00007004000075a7 */ /* 0x000e6400080211ff */
[----:B-1----:R-:W-:Y:S05]  /*2840*/  @!P1 BRA `(.L_x_42) ;  /* 0x0000005800f89947 */ /* 0x002fea0003800000 */
.L_x_132:
[C---:B-1----:R-:W-:Y:S01]  /*2850*/  LEA R4, R11.reuse, UR37, 0x4 ;  /* 0x000000250b047c11 */ /* 0x042fe2000f8e20ff */
[----:B------:R-:W-:Y:S01]  /*2860*/  VIADD R0, R0, 0x80 ;  /* 0x0000008000007836 */ /* 0x000fe20000000000 */
[----:B------:R-:W-:Y:S01]  /*2870*/  SEL R8, R8, RZ, P0 ;  /* 0x000000ff08087207 */ /* 0x000fe20000000000 */
[----:B------:R-:W-:-:S03]  /*2880*/  VIADD R11, R11, 0x1 ;  /* 0x000000010b0b7836 */ /* 0x000fc60000000000 */
[----:B------:R-:W1:Y:S01]  /*2890*/  LDS.128 R4, [R4+0x100] ;  /* 0x0001000004047984 */ /* 0x000e620000000c00 */
[----:B------:R-:W-:Y:S02]  /*28a0*/  PRMT R0, RZ, 0x654, R0 ;  /* 0x00000654ff007816 */ /* 0x000fe40000000000 */
[C---:B------:R-:W-:Y:S01]  /*28b0*/  ISETP.NE.AND P1, PT, R11.reuse, 0x2, PT ;  /* 0x000000020b00780c */ /* 0x040fe20003f25270 */
[----:B------:R-:W-:Y:S01]  /*28c0*/  @!PT LDS RZ, [RZ] ;  /* 0x00000000fffff984 */ /* 0x000fe20000000800 */
[----:B------:R-:W-:Y:S01]  /*28d0*/  @!PT LDS RZ, [RZ] ;  /* 0x00000000fffff984 */ /* 0x000fe20000000800 */
[----:B------:R-:W-:Y:S01]  /*28e0*/  @!PT LDS RZ, [RZ] ;  /* 0x00000000fffff984 */ /* 0x000fe20000000800 */
[----:B------:R-:W-:Y:S01]  /*28f0*/  @!PT LDS RZ, [RZ] ;  /* 0x00000000fffff984 */ /* 0x000fe20000000800 */
[----:B------:R2:W-:Y:S06]  /*2900*/  MEMBAR.ALL.CTA ;  /* 0x0000000000007992 */ /* 0x0005ec0000008000 */
[----:B--2---:R-:W2:Y:S01]  /*2910*/  FENCE.VIEW.ASYNC.S ;  /* 0x00000000000073c6 */ /* 0x004ea20000000000 */
[----:B------:R-:W-:Y:S01]  /*2920*/  SEL R11, R11, RZ, P1 ;  /* 0x000000ff0b0b7207 */ /* 0x000fe20000800000 */
[----:B--2---:R2:W-:Y:S01]  /*2930*/  SYNCS.ARRIVE.TRANS64.RED.A1T0 RZ, [R0+URZ], RZ ;  /* 0x000000ff00ff79a7 */ /* 0x0045e200081004ff */
[----:B-1----:R-:W-:-:S02]  /*2940*/  LOP3.LUT P3, RZ, R6, 0x1, RZ, 0xc0, !PT ;  /* 0x0000000106ff7812 */ /* 0x002fc4000786c0ff */
[----:B------:R-:W-:-:S04]  /*2950*/  SEL R4, RZ, 0x1, P1 ;  /* 0x00000001ff047807 */ /* 0x000fc80000800000 */
[----:B------:R-:W-:Y:S02]  /*2960*/  LOP3.LUT R10, R10, R4, RZ, 0x3c, !PT ;  /* 0x000000040a0a7212 */ /* 0x000fe400078e3cff */
[----:B--2---:R-:W-:-:S04]  /*2970*/  SEL R0, RZ, 0x1, P0 ;  /* 0x00000001ff007807 */ /* 0x004fc80000000000 */
[----:B------:R-:W-:Y:S01]  /*2980*/  LOP3.LUT R9, R9, R0, RZ, 0x3c, !PT ;  /* 0x0000000009097212 */ /* 0x000fe200078e3cff */
[----:B------:R-:W-:Y:S06]  /*2990*/  @P3 BRA `(.L_x_43) ;  /* 0xfffffffc002c3947 */ /* 0x000fec000383ffff */
[----:B------:R-:W-:Y:S01]  /*29a0*/  ULEA UR5, UR6, UR37, 0x3 ;  /* 0x0000002506057291 */ /* 0x000fe2000f8e18ff */
[----:B------:R-:W-:-:S08]  /*29b0*/  SHF.L.U32 R2, R12, 0x1f, RZ ;  /* 0x0000001f0c027819 */ /* 0x000fd000000006ff */
[----:B------:R-:W1:Y:S02]  /*29c0*/  SYNCS.PHASECHK.TRANS64 P0, [UR5+0x80], R2 ;  /* 0x00008002ff0075a7 */ /* 0x000e640008001005 */
[----:B-1----:R-:W-:Y:S05]  /*29d0*/  @P0 BRA `(.L_x_44) ;  /* 0x0000000000080947 */ /* 0x002fea0003800000 */
[----:B------:R-:W1:Y:S02]  /*29e0*/  SYNCS.PHASECHK.TRANS64.TRYWAIT P0, [UR5+0x80], R2 ;  /* 0x00008002ff0075a7 */ /* 0x000e640008001105 */
[----:B-1----:R-:W-:Y:S05]  /*29f0*/  @!P0 BRA `(.L_x_45) ;  /* 0x0000005800a08947 */ /* 0x002fea0003800000 */
.L_x_44:
[----:B------:R-:W-:-:S04]  /*2a00*/  UIADD3 UR4, UPT, UPT, UR6, 0x1, URZ ;  /* 0x0000000106047890 */ /* 0x000fc8000fffe0ff */
[----:B------:R-:W-:-:S04]  /*2a10*/  UISETP.NE.AND UP0, UPT, UR4, 0x2, UPT ;  /* 0x000000020400788c */ /* 0x000fc8000bf05270 */
[----:B------:R-:W-:Y:S02]  /*2a20*/  USEL UR7, URZ, 0x1, UP0 ;  /* 0x00000001ff077887 */ /* 0x000fe40008000000 */
[----:B------:R-:W-:-:S04]  /*2a30*/  USEL UR4, UR4, URZ, UP0 ;  /* 0x000000ff04047287 */ /* 0x000fc80008000000 */
[----:B------:R-:W-:Y:S01]  /*2a40*/  ULEA UR4, UR4, UR37, 0x3 ;  /* 0x0000002504047291 */ /* 0x000fe2000f8e18ff */
[----:B-1----:R-:W-:-:S04]  /*2a50*/  LOP3.LUT R2, R12, UR7, RZ, 0x3c, !PT ;  /* 0x000000070c027c12 */ /* 0x002fc8000f8e3cff */
[----:B------:R-:W-:-:S04]  /*2a60*/  SHF.L.U32 R0, R2, 0x1f, RZ ;  /* 0x0000001f02007819 */ /* 0x000fc800000006ff */
[----:B------:R-:W1:Y:S02]  /*2a70*/  SYNCS.PHASECHK.TRANS64 P0, [UR4+0x80], R0 ;  /* 0x00008000ff0075a7 */ /* 0x000e640008001004 */
[----:B-1----:R-:W-:Y:S05]  /*2a80*/  @P0 EXIT ;  /* 0x000000000000094d */ /* 0x002fea0003800000 */
[----:B------:R-:W-:Y:S02]  /*2a90*/  SHF.L.U32 R2, R2, 0x1f, RZ ;  /* 0x0000001f02027819 */ /* 0x000fe400000006ff */
[----:B------:R-:W-:-:S07]  /*2aa0*/  MOV R0, UR4 ;  /* 0x0000000400007c02 */ /* 0x000fce0008000f00 */
.L_x_46:
[----:B-1----:R1:W2:Y:S02]  /*2ab0*/  SYNCS.PHASECHK.TRANS64.TRYWAIT P0, [R0+URZ+0x80], R2 ;  /* 0x00008002000075a7 */ /* 0x0022a400080011ff */
[----:B--2---:R-:W-:Y:S05]  /*2ac0*/  @!P0 NANOSLEEP.SYNCS 0x989680 ;  /* 0x009896800000895d */ /* 0x004fea0003900000 */
[----:B------:R-:W2:Y:S02]  /*2ad0*/  @!P0 SYNCS.PHASECHK.TRANS64 P0, [R0+URZ+0x80], R2 ;  /* 0x00008002000085a7 */ /* 0x000ea400080010ff */
[----:B--2---:R-:W-:Y:S05]  /*2ae0*/  @P0 EXIT ;  /* 0x000000000000094d */ /* 0x004fea0003800000 */
[----:B------:R-:W-:Y:S05]  /*2af0*/  BRA `(.L_x_46) ;  /* 0xfffffffc00ec7947 */ /* 0x000fea000383ffff */
.L_x_39:
[----:B------:R-:W-:-:S09]  /*2b00*/  UISETP.NE.AND UP1, UPT, UR8, URZ, UPT ;  /* 0x000000ff0800728c */ /* 0x000fd2000bf25270 */
[----:B------:R-:W-:Y:S05]  /*2b10*/  BRA.U UP1, `(.L_x_47) ;  /* 0x0000001101247547 */ /* 0x000fea000b800000 */
[----:B------:R-:W-:Y:S01]  /*2b20*/  UMOV UR4, 0x40 ;  /* 0x0000004000047882 */ /* 0x000fe20000000000 */
[----:B------:R-:W-:Y:S01]  /*2b30*/  NOP ;  /* 0x0000000000007918 */ /* 0x000fe20000000000 */
[----:B------:R-:W-:Y:S01]  /*2b40*/  ULEA UR4, UR37, UR4, 0x18 ;  /* 0x0000000425047291 */ /* 0x000fe2000f8ec0ff */
[----:B------:R-:W-:Y:S02]  /*2b50*/  UMOV UR5, 0x400 ;  /* 0x0000040000057882 */ /* 0x000fe40000000000 */
[----:B------:R-:W-:-:S06]  /*2b60*/  ULEA UR37, UR37, UR5, 0x18 ;  /* 0x0000000525257291 */ /* 0x000fcc000f8ec0ff */
[----:B------:R-:W1:Y:S02]  /*2b70*/  LDS.U8 R0, [UR4+0x1c] ;  /* 0x00001c04ff007984 */ /* 0x000e640008000000 */
[----:B-1----:R-:W-:-:S13]  /*2b80*/  ISETP.NE.AND P0, PT, R0, RZ, PT ;  /* 0x000000ff0000720c */ /* 0x002fda0003f05270 */
[----:B------:R-:W-:Y:S05]  /*2b90*/  @P0 BRA `(.L_x_48) ;  /* 0x0000000000580947 */ /* 0x000fea0003800000 */
[----:B------:R-:W-:-:S13]  /*2ba0*/  ELECT P0, URZ, PT ;  /* 0x0000000000ff782f */ /* 0x000fda0003800000 */
[----:B------:R-:W-:Y:S05]  /*2bb0*/  @!P0 BRA `(.L_x_49) ;  /* 0x0000000000608947 */ /* 0x000fea0003800000 */
[----:B------:R-:W-:Y:S01]  /*2bc0*/  UMOV UR5, 0x10 ;  /* 0x0000001000057882 */ /* 0x000fe20000000000 */
[----:B------:R-:W-:Y:S01]  /*2bd0*/  HFMA2 R0, -RZ, RZ, 0, 5.9604644775390625e-08 ;  /* 0x00000001ff007431 */ /* 0x000fe200000001ff */
[----:B------:R-:W-:-:S03]  /*2be0*/  MOV R2, 0xffff ;  /* 0x0000ffff00027802 */ /* 0x000fc60000000f00 */
[----:B------:R-:W-:Y:S04]  /*2bf0*/  DEPBAR.LE SB1, 0x36 ;  /* 0x00009d800000791a */ /* 0x000fe80000000000 */
[----:B------:R-:W1:Y:S02]  /*2c00*/  UTCATOMSWS.FIND_AND_SET.ALIGN UP0, UR5, UR5 ;  /* 0x00000005000575e3 */ /* 0x000e640008000800 */
[----:B-1----:R-:W-:Y:S01]  /*2c10*/  MOV R3, UR5 ;  /* 0x0000000500037c02 */ /* 0x002fe20008000f00 */
[----:B------:R-:W-:Y:S06]  /*2c20*/  BRA.U UP0, `(.L_x_50) ;  /* 0x0000000100187547 */ /* 0x000fec000b800000 */
.L_x_51:
[----:B------:R-:W-:Y:S05]  /*2c30*/  NANOSLEEP 0x64 ;  /* 0x000000640000795d */ /* 0x000fea0003800000 */
[----:B------:R-:W-:-:S05]  /*2c40*/  UMOV UR5, 0x10 ;  /* 0x0000001000057882 */ /* 0x000fca0000000000 */
[----:B------:R-:W-:Y:S04]  /*2c50*/  DEPBAR.LE SB1, 0x36 ;  /* 0x00009d800000791a */ /* 0x000fe80000000000 */
[----:B------:R-:W1:Y:S02]  /*2c60*/  UTCATOMSWS.FIND_AND_SET.ALIGN UP0, UR5, UR5 ;  /* 0x00000005000575e3 */ /* 0x000e640008000800 */
[----:B-1----:R-:W-:Y:S01]  /*2c70*/  MOV R3, UR5 ;  /* 0x0000000500037c02 */ /* 0x002fe20008000f00 */
[----:B------:R-:W-:Y:S05]  /*2c80*/  BRA.U !UP0, `(.L_x_51) ;  /* 0xfffffffd08e87547 */ /* 0x000fea000b83ffff */
.L_x_50:
[-C--:B------:R-:W-:Y:S02]  /*2c90*/  SHF.L.U32 R2, R2, R3.reuse, RZ ;  /* 0x0000000302027219 */ /* 0x080fe400000006ff */
[----:B------:R-:W-:Y:S01]  /*2ca0*/  SHF.L.U32 R0, R0, R3, RZ ;  /* 0x0000000300007219 */ /* 0x000fe200000006ff */
[----:B------:R-:W-:Y:S02]  /*2cb0*/  IMAD.SHL.U32 R3, R3, 0x20, RZ ;  /* 0x0000002003037824 */ /* 0x000fe400078e00ff */
[----:B------:R1:W-:Y:S04]  /*2cc0*/  ATOMS.OR RZ, [UR4+0x14], R2 ;  /* 0x00001402ffff798c */ /* 0x0003e8000b000004 */
[----:B------:R1:W-:Y:S04]  /*2cd0*/  ATOMS.OR RZ, [UR4+0x18], R0 ;  /* 0x00001800ffff798c */ /* 0x0003e8000b000004 */
[----:B------:R1:W-:Y:S01]  /*2ce0*/  STS [UR37+0x120], R3 ;  /* 0x00012003ff007988 */ /* 0x0003e20008000825 */
[----:B------:R-:W-:Y:S05]  /*2cf0*/  BRA `(.L_x_49) ;  /* 0x0000000000107947 */ /* 0x000fea0003800000 */
.L_x_48:
[----:B------:R-:W-:Y:S02]  /*2d00*/  MOV R0, 0xffffffff ;  /* 0xffffffff00007802 */ /* 0x000fe40000000f00 */
[----:B------:R-:W-:-:S03]  /*2d10*/  MOV R2, 0x2d40 ;  /* 0x00002d4000027802 */ /* 0x000fc60000000f00 */
[----:B------:R1:W-:Y:S04]  /*2d20*/  STS [UR37+0x120], R0 ;  /* 0x00012000ff007988 */ /* 0x0003e80008000825 */
[----:B-1-3-5:R-:W-:Y:S05]  /*2d30*/  CALL.REL.NOINC `($__internal_1_$__cuda_sm10x_tcgen05_guardrail_trap_phase_invalid_during_alloc) ;  /* 0x0000005c00a47944 */ /* 0x02afea0003c00000 */
.L_x_49:
[----:B------:R-:W-:Y:S05]  /*2d40*/  WARPSYNC.ALL ;  /* 0x0000000000007948 */ /* 0x000fea0003800000 */
[----:B------:R-:W2:Y:S01]  /*2d50*/  S2UR UR9, SR_CgaCtaId ;  /* 0x00000000000979c3 */ /* 0x000ea20000008800 */
[----:B------:R-:W-:Y:S01]  /*2d60*/  UMOV UR4, 0x400 ;  /* 0x0000040000047882 */ /* 0x000fe20000000000 */
[----:B------:R-:W-:-:S06]  /*2d70*/  NOP ;  /* 0x0000000000007918 */ /* 0x000fcc0000000000 */
[----:B------:R-:W-:Y:S06]  /*2d80*/  BAR.ARV 0x6, 0xa0 ;  /* 0x0182800000007b1d */ /* 0x000fec0000002000 */
[----:B------:R-:W4:Y:S01]  /*2d90*/  LDCU UR5, c[0x0][0x38c] ;  /* 0x00007180ff0577ac */ /* 0x000f220008000800 */
[----:B------:R-:W-:Y:S01]  /*2da0*/  IMAD.MOV.U32 R11, RZ, RZ, 0x1 ;  /* 0x00000001ff0b7424 */ /* 0x000fe200078e00ff */
[----:B------:R-:W-:Y:S01]  /*2db0*/  CS2R R8, SRZ ;  /* 0x0000000000087805 */ /* 0x000fe2000001ff00 */
[----:B------:R-:W-:Y:S01]  /*2dc0*/  IMAD.MOV.U32 R10, RZ, RZ, RZ ;  /* 0x000000ffff0a7224 */ /* 0x000fe200078e00ff */
[----:B------:R-:W-:Y:S01]  /*2dd0*/  UMOV UR12, URZ ;  /* 0x000000ff000c7c82 */ /* 0x000fe20008000000 */
[----:B------:R-:W-:Y:S01]  /*2de0*/  UMOV UR11, URZ ;  /* 0x000000ff000b7c82 */ /* 0x000fe20008000000 */
[----:B------:R-:W-:Y:S01]  /*2df0*/  UMOV UR30, 0x0 ;  /* 0x00000000001e7882 */ /* 0x000fe20000000000 */
[----:B------:R-:W-:Y:S01]  /*2e00*/  UMOV UR31, 0x8180490 ;  /* 0x08180490001f7882 */ /* 0x000fe20000000000 */
[----:B------:R-:W-:Y:S01]  /*2e10*/  UMOV UR28, 0x0 ;  /* 0x00000000001c7882 */ /* 0x000fe20000000000 */
[----:B------:R-:W-:Y:S01]  /*2e20*/  UMOV UR29, 0x8180490 ;  /* 0x08180490001d7882 */ /* 0x000fe20000000000 */
[----:B--2---:R-:W-:Y:S01]  /*2e30*/  ULEA UR9, UR9, UR4, 0x18 ;  /* 0x0000000409097291 */ /* 0x004fe2000f8ec0ff */
[----:B------:R-:W2:Y:S03]  /*2e40*/  LDCU UR4, c[0x0][0x38c] ;  /* 0x00007180ff0477ac */ /* 0x000ea60008000800 */
[----:B------:R-:W-:Y:S01]  /*2e50*/  UIADD3 UR10, UPT, UPT, UR9, 0x6400, URZ ;  /* 0x00006400090a7890 */ /* 0x000fe2000fffe0ff */
[----:B------:R-:W-:-:S04]  /*2e60*/  UMOV UR26, 0x0 ;  /* 0x00000000001a7882 */ /* 0x000fc80000000000 */
[----:B-1----:R-:W1:Y:S01]  /*2e70*/  LDS R0, [UR9+0x120] ;  /* 0x00012009ff007984 */ /* 0x002e620008000800 */
[----:B------:R-:W-:Y:S01]  /*2e80*/  USHF.R.U32.HI UR10, URZ, 0x4, UR10 ;  /* 0x00000004ff0a7899 */ /* 0x000fe2000801160a */
[----:B------:R-:W-:Y:S01]  /*2e90*/  UMOV UR27, 0x8180490 ;  /* 0x08180490001b7882 */ /* 0x000fe20000000000 */
[----:B------:R-:W-:Y:S02]  /*2ea0*/  UMOV UR24, 0x0 ;  /* 0x0000000000187882 */ /* 0x000fe40000000000 */
[----:B------:R-:W-:Y:S01]  /*2eb0*/  ULOP3.LUT UR10, UR10, 0x3fff, URZ, 0xc0, !UPT ;  /* 0x00003fff0a0a7892 */ /* 0x000fe2000f8ec0ff */
[----:B------:R-:W-:Y:S01]  /*2ec0*/  UMOV UR25, 0x8180490 ;  /* 0x0818049000197882 */ /* 0x000fe20000000000 */
[----:B------:R-:W-:Y:S01]  /*2ed0*/  UMOV UR22, 0x0 ;  /* 0x0000000000167882 */ /* 0x000fe20000000000 */
[----:B------:R-:W-:Y:S01]  /*2ee0*/  UMOV UR23, 0x8180490 ;  /* 0x0818049000177882 */ /* 0x000fe20000000000 */
[----:B------:R-:W-:Y:S01]  /*2ef0*/  UMOV UR20, 0x0 ;  /* 0x0000000000147882 */ /* 0x000fe20000000000 */
[----:B--2---:R-:W-:Y:S01]  /*2f00*/  UIADD3 UR4, UPT, UPT, UR4, 0x7f, URZ ;  /* 0x0000007f04047890 */ /* 0x004fe2000fffe0ff */
[----:B------:R-:W-:Y:S01]  /*2f10*/  UMOV UR21, 0x8180490 ;  /* 0x0818049000157882 */ /* 0x000fe20000000000 */
[----:B------:R-:W-:-:S02]  /*2f20*/  ULOP3.LUT UR10, UR10, 0x10000, URZ, 0xfc, !UPT ;  /* 0x000100000a0a7892 */ /* 0x000fc4000f8efcff */
[----:B------:R-:W-:Y:S02]  /*2f30*/  USHF.R.S32.HI UR8, URZ, 0x1f, UR4 ;  /* 0x0000001fff087899 */ /* 0x000fe40008011404 */
[----:B----4-:R-:W-:Y:S02]  /*2f40*/  UISETP.GE.AND UP3, UPT, UR5, 0x1, UPT ;  /* 0x000000010500788c */ /* 0x010fe4000bf66270 */
[----:B------:R-:W-:Y:S02]  /*2f50*/  ULEA.HI UR8, UR8, UR4, URZ, 0x7 ;  /* 0x0000000408087291 */ /* 0x000fe4000f8f38ff */
[----:B------:R-:W-:Y:S02]  /*2f60*/  UIADD3 UR4, UPT, UPT, UR9, 0x1e400, URZ ;  /* 0x0001e40009047890 */ /* 0x000fe4000fffe0ff */
[----:B------:R-:W-:Y:S02]  /*2f70*/  USHF.R.S32.HI UR8, URZ, 0x7, UR8 ;  /* 0x00000007ff087899 */ /* 0x000fe40008011408 */
[----:B------:R-:W-:-:S02]  /*2f80*/  USHF.R.U32.HI UR4, URZ, 0x4, UR4 ;  /* 0x00000004ff047899 */ /* 0x000fc40008011604 */
[----:B------:R-:W-:Y:S02]  /*2f90*/  UISETP.LT.AND UP0, UPT, UR8, 0x1, UPT ;  /* 0x000000010800788c */ /* 0x000fe4000bf01270 */
[----:B------:R-:W-:Y:S02]  /*2fa0*/  ULOP3.LUT UR4, UR4, 0x3fff, URZ, 0xc0, !UPT ;  /* 0x00003fff04047892 */ /* 0x000fe4000f8ec0ff */
[----:B------:R-:W-:Y:S02]  /*2fb0*/  USEL UR16, UR8, 0x1, !UP0 ;  /* 0x0000000108107887 */ /* 0x000fe4000c000000 */
[----:B------:R-:W-:Y:S02]  /*2fc0*/  ULOP3.LUT UR4, UR4, 0x10000, URZ, 0xfc, !UPT ;  /* 0x0001000004047892 */ /* 0x000fe4000f8efcff */
[----:B------:R-:W-:Y:S01]  /*2fd0*/  UIADD3 UR16, UPT, UPT, -UR16, URZ, URZ ;  /* 0x000000ff10107290 */ /* 0x000fe2000fffe1ff */
[----:B------:R-:W-:Y:S01]  /*2fe0*/  UMOV UR34, 0x0 ;  /* 0x0000000000227882 */ /* 0x000fe20000000000 */
[----:B------:R-:W-:Y:S01]  /*2ff0*/  UMOV UR35, 0x8180490 ;  /* 0x0818049000237882 */ /* 0x000fe20000000000 */
[----:B-1----:R-:W-:Y:S01]  /*3000*/  R2UR UR13, R0 ;  /* 0x00000000000d72ca */ /* 0x002fe200000e0000 */
[----:B------:R-:W-:Y:S01]  /*3010*/  UMOV UR32, 0x0 ;  /* 0x0000000000207882 */ /* 0x000fe20000000000 */
[----:B------:R-:W-:-:S13]  /*3020*/  UMOV UR33, 0x8180490 ;  /* 0x0818049000217882 */ /* 0x000fda0000000000 */
.L_x_58:
[----:B------:R-:W-:Y:S02]  /*3030*/  LEA R0, R10, UR9, 0x3 ;  /* 0x000000090a007c11 */ /* 0x000fe4000f8e18ff */
[----:B------:R-:W-:Y:S02]  /*3040*/  SHF.L.U32 R2, R9, 0x1f, RZ ;  /* 0x0000001f09027819 */ /* 0x000fe400000006ff */
[----:B------:R-:W-:Y:S01]  /*3050*/  PLOP3.LUT P0, PT, PT, PT, UP3, 0x80, 0x8 ;  /* 0x000000000008781c */ /* 0x000fe20003f0f038 */
[----:B------:R-:W-:Y:S01]  /*3060*/  VIADD R3, R0, 0x80 ;  /* 0x0000008000037836 */ /* 0x000fe20000000000 */
[----:B-1----:R-:W1:Y:S02]  /*3070*/  SYNCS.PHASECHK.TRANS64.TRYWAIT P1, [R0+URZ+0x70], R2 ;  /* 0x00007002000075a7 */ /* 0x002e6400080211ff */
[----:B-1--4-:R-:W-:Y:S09]  /*3080*/  @!P1 BRA `(.L_x_52) ;  /* 0x0000005400149947 */ /* 0x012ff20003800000 */
.L_x_134:
[----:B------:R-:W-:Y:S01]  /*3090*/  LEA R4, R10, UR9, 0x4 ;  /* 0x000000090a047c11 */ /* 0x000fe2000f8e20ff */
[----:B------:R-:W-:Y:S01]  /*30a0*/  @UP3 ULEA UR5, UR11, UR9, 0x3 ;  /* 0x000000090b053291 */ /* 0x000fe2000f8e18ff */
[----:B------:R-:W-:Y:S01]  /*30b0*/  PLOP3.LUT P2, PT, PT, PT, PT, 0x80, 0x8 ;  /* 0x000000000008781c */ /* 0x000fe20003f4f070 */
[----:B------:R-:W-:Y:S01]  /*30c0*/  ULEA UR14, UR12, UR9, 0x3 ;  /* 0x000000090c0e7291 */ /* 0x000fe2000f8e18ff */
[----:B------:R-:W-:Y:S01]  /*30d0*/  PRMT R3, RZ, 0x654, R3 ;  /* 0x00000654ff037816 */ /* 0x000fe20000000003 */
[----:B------:R-:W-:Y:S01]  /*30e0*/  UIMAD UR15, UR12, 0x60, UR13 ;  /* 0x000000600c0f78a4 */ /* 0x000fe2000f8e020d */
[----:B------:R-:W2:Y:S01]  /*30f0*/  LDS.128 R4, [R4+0x100] ;  /* 0x0001000004047984 */ /* 0x000ea20000000c00 */
[----:B-1----:R-:W-:Y:S02]  /*3100*/  @P0 SHF.L.U32 R2, R8, 0x1f, RZ ;  /* 0x0000001f08020819 */ /* 0x002fe400000006ff */
[----:B------:R-:W-:Y:S01]  /*3110*/  SHF.L.U32 R0, R11, 0x1f, RZ ;  /* 0x0000001f0b007819 */ /* 0x000fe200000006ff */
[----:B------:R-:W-:Y:S01]  /*3120*/  @!PT LDS RZ, [RZ] ;  /* 0x00000000fffff984 */ /* 0x000fe20000000800 */
[----:B------:R-:W-:Y:S01]  /*3130*/  @!PT LDS RZ, [RZ] ;  /* 0x00000000fffff984 */ /* 0x000fe20000000800 */
[----:B------:R-:W-:Y:S01]  /*3140*/  @!PT LDS RZ, [RZ] ;  /* 0x00000000fffff984 */ /* 0x000fe20000000800 */
[----:B------:R-:W-:Y:S01]  /*3150*/  @!PT LDS RZ, [RZ] ;  /* 0x00000000fffff984 */ /* 0x000fe20000000800 */
[----:B------:R1:W-:Y:S06]  /*3160*/  MEMBAR.ALL.CTA ;  /* 0x0000000000007992 */ /* 0x0003ec0000008000 */
[----:B-1----:R-:W1:Y:S02]  /*3170*/  FENCE.VIEW.ASYNC.S ;  /* 0x00000000000073c6 */ /* 0x002e640000000000 */
[----:B-1----:R1:W-:Y:S01]  /*3180*/  SYNCS.ARRIVE.TRANS64.RED.A1T0 RZ, [R3+URZ], RZ ;  /* 0x000000ff03ff79a7 */ /* 0x0023e200081004ff */
[----:B------:R1:W4:Y:S01]  /*3190*/  @P0 SYNCS.PHASECHK.TRANS64.TRYWAIT P2, [UR5], R2 ;  /* 0x00000002ff0005a7 */ /* 0x0003220008041105 */
[----:B--2---:R-:W-:Y:S01]  /*31a0*/  LOP3.LUT P1, RZ, R6, 0x1, RZ, 0xc0, !PT ;  /* 0x0000000106ff7812 */ /* 0x004fe2000782c0ff */
[----:B------:R-:W2:Y:S02]  /*31b0*/  SYNCS.PHASECHK.TRANS64.TRYWAIT P0, [UR14+0xb0], R0 ;  /* 0x0000b000ff0075a7 */ /* 0x000ea4000800110e */
[----:B-12-4-:R-:W-:Y:S10]  /*31c0*/  @!P0 BRA `(.L_x_53) ;  /* 0x0000005000d88947 */ /* 0x016ff40003800000 */
.L_x_136:
[----:B------:R-:W-:Y:S01]  /*31d0*/  IADD3 R10, PT, PT, R10, 0x1, RZ ;  /* 0x000000010a0a7810 */ /* 0x000fe20007ffe0ff */
[----:B------:R-:W-:Y:S06]  /*31e0*/  BRA.U !UP3, `(.L_x_54) ;  /* 0x000000050b107547 */ /* 0x000fec000b800000 */
[----:B------:R-:W-:Y:S01]  /*31f0*/  UPLOP3.LUT UP4, UPT, UPT, UPT, UPT, 0x40, 0x4 ;  /* 0x000000000004789c */ /* 0x000fe20003f8e870 */
[----:B------:R-:W-:Y:S01]  /*3200*/  UMOV UR18, UR16 ;  /* 0x0000001000127c82 */ /* 0x000fe20008000000 */
[----:B------:R-:W-:Y:S01]  /*3210*/  UMOV UR17, UR8 ;  /* 0x0000000800117c82 */ /* 0x000fe20008000000 */
[----:B------:R-:W-:-:S08]  /*3220*/  UMOV UR5, UR11 ;  /* 0x0000000b00057c82 */ /* 0x000fd00008000000 */
.L_x_57:
[----:B------:R-:W-:Y:S02]  /*3230*/  UIADD3 UR18, UPT, UPT, UR18, 0x1, URZ ;  /* 0x0000000112127890 */ /* 0x000fe4000fffe0ff */
[----:B--2---:R-:W-:Y:S02]  /*3240*/  ULEA UR19, UR5, UR9, 0x3 ;  /* 0x0000000905137291 */ /* 0x004fe4000f8e18ff */
[----:B------:R-:W-:Y:S01]  /*3250*/  UISETP.NE.AND UP0, UPT, UR18, URZ, UPT ;  /* 0x000000ff1200728c */ /* 0x000fe2000bf05270 */
[----:B----4-:R-:W-:Y:S10]  /*3260*/  @P2 BRA `(.L_x_55) ;  /* 0x00000000000c2947 */ /* 0x010ff40003800000 */
[----:B-1----:R-:W-:Y:S04]  /*3270*/  SHF.L.U32 R2, R8, 0x1f, RZ ;  /* 0x0000001f08027819 */ /* 0x002fe800000006ff */
[----:B------:R-:W1:Y:S02]  /*3280*/  SYNCS.PHASECHK.TRANS64.TRYWAIT P0, [UR19], R2 ;  /* 0x00000002ff0075a7 */ /* 0x000e640008001113 */
[----:B-1----:R-:W-:Y:S05]  /*3290*/  @!P0 BRA `(.L_x_56) ;  /* 0x0000005000bc8947 */ /* 0x002fea0003800000 */
.L_x_55:
[----:B------:R-:W-:Y:S01]  /*32a0*/  UISETP.NE.AND UP1, UPT, UR17, 0x1, UPT ;  /* 0x000000011100788c */ /* 0x000fe2000bf25270 */
[----:B------:R-:W-:Y:S01]  /*32b0*/  PLOP3.LUT P2, PT, PT, PT, PT, 0x80, 0x8 ;  /* 0x000000000008781c */ /* 0x000fe20003f4f070 */
[----:B------:R-:W-:Y:S02]  /*32c0*/  UIADD3 UR11, UPT, UPT, UR5, 0x1, URZ ;  /* 0x00000001050b7890 */ /* 0x000fe4000fffe0ff */
[----:B------:R-:W-:Y:S02]  /*32d0*/  UIMAD UR6, UR5, 0x600, UR4 ;  /* 0x00000600050678a4 */ /* 0x000fe4000f8e0204 */
[----:B------:R-:W-:Y:S01]  /*32e0*/  UISETP.NE.AND UP2, UPT, UR11, 0x3, UPT ;  /* 0x000000030b00788c */ /* 0x000fe2000bf45270 */
[----:B------:R-:W-:Y:S01]  /*32f0*/  PLOP3.LUT P0, PT, PT, PT, UP1, 0x80, 0x8 ;  /* 0x000000000008781c */ /* 0x000fe20003f0f018 */
[----:B------:R-:W-:Y:S02]  /*3300*/  ULEA UR64, UR5, UR10, 0xb ;  /* 0x0000000a05407291 */ /* 0x000fe4000f8e58ff */
[----:B------:R-:W-:Y:S02]  /*3310*/  USEL UR37, URZ, 0x1, UP2 ;  /* 0x00000001ff257887 */ /* 0x000fe40009000000 */
[----:B------:R-:W-:Y:S02]  /*3320*/  USEL UR11, UR11, URZ, UP2 ;  /* 0x000000ff0b0b7287 */ /* 0x000fe40009000000 */
[----:B------:R-:W-:Y:S02]  /*3330*/  UIADD3 UR62, UPT, UPT, UR6, 0x2, URZ ;  /* 0x00000002063e7890 */ /* 0x000fe4000fffe0ff */
[----:B------:R-:W-:Y:S01]  /*3340*/  @UP1 ULEA UR36, UR11, UR9, 0x3 ;  /* 0x000000090b241291 */ /* 0x000fe2000f8e18ff */
[----:B------:R-:W-:Y:S01]  /*3350*/  LOP3.LUT R8, R8, UR37, RZ, 0x3c, !PT ;  /* 0x0000002508087c12 */ /* 0x000fe2000f8e3cff */
[----:B------:R-:W-:Y:S02]  /*3360*/  UIADD3 UR60, UPT, UPT, UR64, 0x2, URZ ;  /* 0x00000002403c7890 */ /* 0x000fe4000fffe0ff */
[----:B------:R-:W-:Y:S01]  /*3370*/  UIADD3 UR58, UPT, UPT, UR6, 0x4, URZ ;  /* 0x00000004063a7890 */ /* 0x000fe2000fffe0ff */
[----:B-1----:R-:W-:Y:S01]  /*3380*/  @P0 SHF.L.U32 R0, R8, 0x1f, RZ ;  /* 0x0000001f08000819 */ /* 0x002fe200000006ff */
[----:B------:R-:W-:Y:S02]  /*3390*/  UIADD3 UR56, UPT, UPT, UR64, 0x4, URZ ;  /* 0x0000000440387890 */ /* 0x000fe4000fffe0ff */
[----:B------:R-:W-:Y:S01]  /*33a0*/  UIADD3 UR54, UPT, UPT, UR6, 0x6, URZ ;  /* 0x0000000606367890 */ /* 0x000fe2000fffe0ff */
[----:B------:R2:W4:Y:S01]  /*33b0*/  @P0 SYNCS.PHASECHK.TRANS64.TRYWAIT P2, [UR36], R0 ;  /* 0x00000000ff0005a7 */ /* 0x0005220008041124 */
[----:B------:R-:W-:Y:S02]  /*33c0*/  UIADD3 UR52, UPT, UPT, UR64, 0x6, URZ ;  /* 0x0000000640347890 */ /* 0x000fe4000fffe0ff */
        /* <DEDUP_REMOVED lines=9> */
[----:B------:R-:W-:Y:S01]  /*3460*/  UIADD3 UR17, UPT, UPT, UR17, -0x1, URZ ;  /* 0xffffffff11117890 */ /* 0x000fe2000fffe0ff */
[----:B------:R-:W-:Y:S01]  /*3470*/  UMOV UR7, 0x40004040 ;  /* 0x4000404000077882 */ /* 0x000fe20000000000 */
[----:B------:R-:W-:Y:S01]  /*3480*/  UMOV UR65, 0x40004040 ;  /* 0x4000404000417882 */ /* 0x000fe20000000000 */
[----:B------:R-:W-:Y:S01]  /*3490*/  UMOV UR63, 0x40004040 ;  /* 0x40004040003f7882 */ /* 0x000fe20000000000 */
[----:B------:R2:W-:Y:S01]  /*34a0*/  UTCHMMA gdesc[UR64], gdesc[UR6], tmem[UR15], tmem[UR30], idesc[UR31], UP4 ;  /* 0x00ff1e06400075ea */ /* 0x0005e2000a00000f */
[----:B------:R-:W-:Y:S01]  /*34b0*/  UPLOP3.LUT UP4, UPT, UPT, UPT, UPT, 0x80, 0x8 ;  /* 0x000000000008789c */ /* 0x000fe20003f8f070 */
[----:B------:R-:W-:Y:S01]  /*34c0*/  UMOV UR61, 0x40004040 ;  /* 0x40004040003d7882 */ /* 0x000fe20000000000 */
[----:B------:R-:W-:Y:S01]  /*34d0*/  UMOV UR59, 0x40004040 ;  /* 0x40004040003b7882 */ /* 0x000fe20000000000 */
[----:B------:R2:W-:Y:S01]  /*34e0*/  UTCHMMA gdesc[UR60], gdesc[UR62], tmem[UR15], tmem[UR28], idesc[UR29], UPT ;  /* 0x00ff1c3e3c0075ea */ /* 0x0005e2000b80000f */
        /* <DEDUP_REMOVED lines=14> */
[----:B------:R-:W-:Y:S01]  /*35d0*/  UMOV UR37, 0x40004040 ;  /* 0x4000404000257882 */ /* 0x000fe20000000000 */
[----:B------:R2:W-:Y:S01]  /*35e0*/  UTCHMMA gdesc[UR40], gdesc[UR42], tmem[UR15], tmem[UR34], idesc[UR35], UPT ;  /* 0x00ff222a280075ea */ /* 0x0005e2000b80000f */
[----:B------:R2:W-:Y:S01]  /*35f0*/  UTCHMMA gdesc[UR36], gdesc[UR38], tmem[UR15], tmem[UR32], idesc[UR33], UPT ;  /* 0x00ff2026240075ea */ /* 0x0005e2000b80000f */
[----:B------:R2:W-:Y:S01]  /*3600*/  UTCBAR [UR19], URZ ;  /* 0x000000ff130073e9 */ /* 0x0005e200080000ff */
[----:B------:R-:W-:Y:S01]  /*3610*/  UMOV UR5, UR11 ;  /* 0x0000000b00057c82 */ /* 0x000fe20008000000 */
[----:B------:R-:W-:Y:S05]  /*3620*/  BRA.U UP0, `(.L_x_57) ;  /* 0xfffffffd00007547 */ /* 0x000fea000b83ffff */
.L_x_54:
[----:B------:R-:W-:Y:S01]  /*3630*/  UIADD3 UR12, UPT, UPT, UR12, 0x1, URZ ;  /* 0x000000010c0c7890 */ /* 0x000fe2000fffe0ff */
[C---:B------:R-:W-:Y:S01]  /*3640*/  ISETP.NE.AND P0, PT, R10.reuse, 0x2, PT ;  /* 0x000000020a00780c */ /* 0x040fe20003f05270 */
[----:B------:R-:W-:Y:S02]  /*3650*/  UIADD3 UR14, UPT, UPT, UR14, 0x90, URZ ;  /* 0x000000900e0e7890 */ /* 0x000fe4000fffe0ff */
[----:B------:R-:W-:Y:S01]  /*3660*/  UISETP.NE.AND UP0, UPT, UR12, 0x4, UPT ;  /* 0x000000040c00788c */ /* 0x000fe2000bf05270 */
[----:B-12---:R-:W-:Y:S02]  /*3670*/  SEL R0, RZ, 0x1, P0 ;  /* 0x00000001ff007807 */ /* 0x006fe40000000000 */
[----:B------:R-:W-:Y:S01]  /*3680*/  SEL R10, R10, RZ, P0 ;  /* 0x000000ff0a0a7207 */ /* 0x000fe20000000000 */
[----:B------:R-:W-:Y:S01]  /*3690*/  USEL UR5, URZ, 0x1, UP0 ;  /* 0x00000001ff057887 */ /* 0x000fe20008000000 */
[----:B------:R-:W-:Y:S01]  /*36a0*/  LOP3.LUT R9, R9, R0, RZ, 0x3c, !PT ;  /* 0x0000000009097212 */ /* 0x000fe200078e3cff */
[----:B------:R-:W-:Y:S01]  /*36b0*/  USEL UR12, UR12, URZ, UP0 ;  /* 0x000000ff0c0c7287 */ /* 0x000fe20008000000 */
[----:B------:R1:W-:Y:S03]  /*36c0*/  UTCBAR [UR14], URZ ;  /* 0x000000ff0e0073e9 */ /* 0x0003e600080000ff */
[----:B------:R-:W-:Y:S01]  /*36d0*/  LOP3.LUT R11, R11, UR5, RZ, 0x3c, !PT ;  /* 0x000000050b0b7c12 */ /* 0x000fe2000f8e3cff */
[----:B------:R-:W-:Y:S07]  /*36e0*/  @P1 BRA `(.L_x_58) ;  /* 0xfffffff800501947 */ /* 0x000fee000383ffff */
[----:B------:R-:W2:Y:S01]  /*36f0*/  S2UR UR4, SR_CgaCtaId ;  /* 0x00000000000479c3 */ /* 0x000ea20000008800 */
[----:B------:R-:W-:Y:S01]  /*3700*/  ELECT P0, URZ, PT ;  /* 0x0000000000ff782f */ /* 0x000fe20003800000 */
[----:B------:R-:W-:Y:S01]  /*3710*/  IMAD.MOV.U32 R0, RZ, RZ, 0x1 ;  /* 0x00000001ff007424 */ /* 0x000fe200078e00ff */
[----:B------:R-:W-:Y:S01]  /*3720*/  UIADD3 UR9, UPT, UPT, UR9, 0xb0, URZ ;  /* 0x000000b009097890 */ /* 0x000fe2000fffe0ff */
[----:B------:R-:W-:Y:S01]  /*3730*/  SHF.L.U32 R2, R11, 0x1f, RZ ;  /* 0x0000001f0b027819 */ /* 0x000fe200000006ff */
[----:B------:R-:W-:-:S03]  /*3740*/  UMOV UR5, 0x40 ;  /* 0x0000004000057882 */ /* 0x000fc60000000000 */
[----:B------:R-:W-:Y:S01]  /*3750*/  UVIRTCOUNT.DEALLOC.SMPOOL 0x80 ;  /* 0x000000800000784c */ /* 0x000fe20000000000 */
[----:B--2---:R-:W-:Y:S02]  /*3760*/  ULEA UR4, UR4, UR5, 0x18 ;  /* 0x0000000504047291 */ /* 0x004fe4000f8ec0ff */
[----:B------:R-:W-:-:S07]  /*3770*/  ULEA UR5, UR12, UR9, 0x3 ;  /* 0x000000090c057291 */ /* 0x000fce000f8e18ff */
[----:B------:R2:W-:Y:S02]  /*3780*/  @P0 STS.U8 [UR4+0x1c], R0 ;  /* 0x00001c00ff000988 */ /* 0x0005e40008000004 */
[----:B------:R-:W3:Y:S02]  /*3790*/  SYNCS.PHASECHK.TRANS64.TRYWAIT P0, [UR5], R2 ;  /* 0x00000002ff0075a7 */ /* 0x000ee40008001105 */
[----:B--23--:R-:W-:Y:S05]  /*37a0*/  @!P0 BRA `(.L_x_59) ;  /* 0x0000004c00908947 */ /* 0x00cfea0003800000 */
.L_x_139:
[----:B------:R-:W-:-:S04]  /*37b0*/  UIADD3 UR6, UPT, UPT, UR12, 0x1, URZ ;  /* 0x000000010c067890 */ /* 0x000fc8000fffe0ff */
[----:B------:R-:W-:-:S04]  /*37c0*/  UISETP.NE.AND UP0, UPT, UR6, 0x4, UPT ;  /* 0x000000040600788c */ /* 0x000fc8000bf05270 */
[----:B------:R-:W-:Y:S02]  /*37d0*/  USEL UR7, URZ, 0x1, UP0 ;  /* 0x00000001ff077887 */ /* 0x000fe40008000000 */
[----:B------:R-:W-:-:S04]  /*37e0*/  USEL UR6, UR6, URZ, UP0 ;  /* 0x000000ff06067287 */ /* 0x000fc80008000000 */
[----:B------:R-:W-:Y:S01]  /*37f0*/  ULEA UR5, UR6, UR9, 0x3 ;  /* 0x0000000906057291 */ /* 0x000fe2000f8e18ff */
[----:B--2---:R-:W-:-:S04]  /*3800*/  LOP3.LUT R2, R11, UR7, RZ, 0x3c, !PT ;  /* 0x000000070b027c12 */ /* 0x004fc8000f8e3cff */
[----:B------:R-:W-:-:S04]  /*3810*/  SHF.L.U32 R3, R2, 0x1f, RZ ;  /* 0x0000001f02037819 */ /* 0x000fc800000006ff */
[----:B------:R-:W2:Y:S02]  /*3820*/  SYNCS.PHASECHK.TRANS64.TRYWAIT P0, [UR5], R3 ;  /* 0x00000003ff0075a7 */ /* 0x000ea40008001105 */
[----:B--2---:R-:W-:Y:S05]  /*3830*/  @!P0 BRA `(.L_x_60) ;  /* 0x0000004c00848947 */ /* 0x004fea0003800000 */
.L_x_141:
[----:B------:R-:W-:-:S04]  /*3840*/  UIADD3 UR6, UPT, UPT, UR6, 0x1, URZ ;  /* 0x0000000106067890 */ /* 0x000fc8000fffe0ff */
[----:B------:R-:W-:-:S04]  /*3850*/  UISETP.NE.AND UP0, UPT, UR6, 0x4, UPT ;  /* 0x000000040600788c */ /* 0x000fc8000bf05270 */
[----:B------:R-:W-:Y:S02]  /*3860*/  USEL UR7, URZ, 0x1, UP0 ;  /* 0x00000001ff077887 */ /* 0x000fe40008000000 */
[----:B------:R-:W-:-:S04]  /*3870*/  USEL UR6, UR6, URZ, UP0 ;  /* 0x000000ff06067287 */ /* 0x000fc80008000000 */
[----:B------:R-:W-:Y:S01]  /*3880*/  ULEA UR5, UR6, UR9, 0x3 ;  /* 0x0000000906057291 */ /* 0x000fe2000f8e18ff */
[----:B------:R-:W-:-:S04]  /*3890*/  LOP3.LUT R2, R2, UR7, RZ, 0x3c, !PT ;  /* 0x0000000702027c12 */ /* 0x000fc8000f8e3cff */
[----:B--2---:R-:W-:-:S04]  /*38a0*/  SHF.L.U32 R3, R2, 0x1f, RZ ;  /* 0x0000001f02037819 */ /* 0x004fc800000006ff */
[----:B------:R-:W2:Y:S02]  /*38b0*/  SYNCS.PHASECHK.TRANS64.TRYWAIT P0, [UR5], R3 ;  /* 0x00000003ff0075a7 */ /* 0x000ea40008001105 */
[----:B--2---:R-:W-:Y:S05]  /*38c0*/  @!P0 BRA `(.L_x_61) ;  /* 0x0000004c00788947 */ /* 0x004fea0003800000 */
.L_x_143:
[----:B------:R-:W-:-:S04]  /*38d0*/  UIADD3 UR6, UPT, UPT, UR6, 0x1, URZ ;  /* 0x0000000106067890 */ /* 0x000fc8000fffe0ff */
[----:B------:R-:W-:-:S04]  /*38e0*/  UISETP.NE.AND UP0, UPT, UR6, 0x4, UPT ;  /* 0x000000040600788c */ /* 0x000fc8000bf05270 */
[----:B------:R-:W-:Y:S02]  /*38f0*/  USEL UR5, URZ, 0x1, UP0 ;  /* 0x00000001ff057887 */ /* 0x000fe40008000000 */
[----:B------:R-:W-:-:S04]  /*3900*/  USEL UR6, UR6, URZ, UP0 ;  /* 0x000000ff06067287 */ /* 0x000fc80008000000 */
[----:B------:R-:W-:Y:S01]  /*3910*/  ULEA UR6, UR6, UR9, 0x3 ;  /* 0x0000000906067291 */ /* 0x000fe2000f8e18ff */
[----:B------:R-:W-:-:S04]  /*3920*/  LOP3.LUT R2, R2, UR5, RZ, 0x3c, !PT ;  /* 0x0000000502027c12 */ /* 0x000fc8000f8e3cff */
[----:B------:R-:W-:-:S04]  /*3930*/  SHF.L.U32 R2, R2, 0x1f, RZ ;  /* 0x0000001f02027819 */ /* 0x000fc800000006ff */
[----:B------:R-:W3:Y:S02]  /*3940*/  SYNCS.PHASECHK.TRANS64.TRYWAIT P0, [UR6], R2 ;  /* 0x00000002ff0075a7 */ /* 0x000ee40008001106 */
[----:B---3--:R-:W-:Y:S05]  /*3950*/  @!P0 BRA `(.L_x_62) ;  /* 0x0000004c006c8947 */ /* 0x008fea0003800000 */
.L_x_145:
[----:B------:R-:W-:Y:S01]  /*3960*/  NOP ;  /* 0x0000000000007918 */ /* 0x000fe20000000000 */
[----:B--2---:R-:W2:Y:S01]  /*3970*/  LDS R0, [UR4+0x14] ;  /* 0x00001404ff007984 */ /* 0x004ea20008000800 */
[----:B------:R-:W-:Y:S01]  /*3980*/  ULOP3.LUT UR6, UR13, 0xffff, URZ, 0xc0, !UPT ;  /* 0x0000ffff0d067892 */ /* 0x000fe2000f8ec0ff */
[----:B------:R-:W-:Y:S01]  /*3990*/  UMOV UR8, 0xffff ;  /* 0x0000ffff00087882 */ /* 0x000fe20000000000 */
[----:B------:R-:W-:Y:S02]  /*39a0*/  UMOV UR5, 0x1 ;  /* 0x0000000100057882 */ /* 0x000fe40000000000 */
[----:B------:R-:W-:-:S04]  /*39b0*/  USHF.R.U32.HI UR6, URZ, 0x5, UR6 ;  /* 0x00000005ff067899 */ /* 0x000fc80008011606 */
[----:B------:R-:W-:Y:S02]  /*39c0*/  USHF.L.U32 UR8, UR8, UR6, URZ ;  /* 0x0000000608087299 */ /* 0x000fe400080006ff */
[----:B------:R-:W-:-:S04]  /*39d0*/  USHF.L.U32 UR5, UR5, UR6, URZ ;  /* 0x0000000605057299 */ /* 0x000fc800080006ff */
[----:B--2---:R-:W-:-:S04]  /*39e0*/  LOP3.LUT R0, R0, UR8, RZ, 0xc0, !PT ;  /* 0x0000000800007c12 */ /* 0x004fc8000f8ec0ff */
[----:B------:R-:W-:-:S13]  /*39f0*/  ISETP.NE.AND P0, PT, R0, UR8, PT ;  /* 0x0000000800007c0c */ /* 0x000fda000bf05270 */
[----:B------:R-:W-:Y:S05]  /*3a00*/  @P0 BRA `(.L_x_63) ;  /* 0x0000000000580947 */ /* 0x000fea0003800000 */
[----:B------:R-:W2:Y:S02]  /*3a10*/  LDS R0, [UR4+0x18] ;  /* 0x00001804ff007984 */ /* 0x000ea40008000800 */
[----:B--2---:R-:W-:-:S04]  /*3a20*/  LOP3.LUT R0, R0, UR5, RZ, 0xc0, !PT ;  /* 0x0000000500007c12 */ /* 0x004fc8000f8ec0ff */
[----:B------:R-:W-:-:S13]  /*3a30*/  ISETP.NE.AND P0, PT, R0, UR5, PT ;  /* 0x0000000500007c0c */ /* 0x000fda000bf05270 */
[----:B------:R-:W-:Y:S05]  /*3a40*/  @P0 BRA `(.L_x_64) ;  /* 0x00000000003c0947 */ /* 0x000fea0003800000 */
[----:B------:R-:W2:Y:S01]  /*3a50*/  S2R R2, SR_LANEID ;  /* 0x0000000000027919 */ /* 0x000ea20000000000 */
[----:B------:R-:W-:Y:S01]  /*3a60*/  ULOP3.LUT UR8, URZ, UR8, URZ, 0x33, !UPT ;  /* 0x00000008ff087292 */ /* 0x000fe2000f8e33ff */
[----:B------:R-:W-:Y:S02]  /*3a70*/  VOTEU.ANY UR7, UPT, PT ;  /* 0x0000000000077886 */ /* 0x000fe400038e0100 */
[----:B------:R-:W-:-:S03]  /*3a80*/  UFLO.U32 UR7, UR7 ;  /* 0x00000007000772bd */ /* 0x000fc600080e0000 */
[----:B------:R-:W-:-:S04]  /*3a90*/  IMAD.U32 R0, RZ, RZ, UR8 ;  /* 0x00000008ff007e24 */ /* 0x000fc8000f8e00ff */
[----:B------:R3:W1:Y:S02]  /*3aa0*/  REDUX UR6, R0 ;  /* 0x00000000000673c4 */ /* 0x0006640000000000 */
[----:B------:R1:W-:Y:S01]  /*3ab0*/  UTCATOMSWS.AND URZ, UR8 ;  /* 0x0000000800ff79e3 */ /* 0x0003e20008000000 */
[----:B--2---:R-:W-:Y:S02]  /*3ac0*/  ISETP.EQ.U32.AND P0, PT, R2, UR7, PT ;  /* 0x0000000702007c0c */ /* 0x004fe4000bf02070 */
[----:B---3--:R-:W-:Y:S02]  /*3ad0*/  LOP3.LUT R0, RZ, UR5, RZ, 0x33, !PT ;  /* 0x00000005ff007c12 */ /* 0x008fe4000f8e33ff */
[----:B-1----:R-:W-:Y:S02]  /*3ae0*/  MOV R2, UR6 ;  /* 0x0000000600027c02 */ /* 0x002fe40008000f00 */
[----:B------:R-:W1:Y:S07]  /*3af0*/  REDUX UR5, R0 ;  /* 0x00000000000573c4 */ /* 0x000e6e0000000000 */
[----:B------:R2:W-:Y:S01]  /*3b00*/  @P0 ATOMS.AND RZ, [UR4+0x14], R2 ;  /* 0x00001402ffff098c */ /* 0x0005e2000a800004 */
[----:B-1----:R-:W-:-:S05]  /*3b10*/  IMAD.U32 R0, RZ, RZ, UR5 ;  /* 0x00000005ff007e24 */ /* 0x002fca000f8e00ff */
[----:B------:R2:W-:Y:S01]  /*3b20*/  @P0 ATOMS.AND RZ, [UR4+0x18], R0 ;  /* 0x00001800ffff098c */ /* 0x0005e2000a800004 */
[----:B------:R-:W-:Y:S05]  /*3b30*/  BRA `(.L_x_65) ;  /* 0x0000000000147947 */ /* 0x000fea0003800000 */
.L_x_64:
[----:B------:R-:W-:Y:S02]  /*3b40*/  MOV R2, 0x3b60 ;  /* 0x00003b6000027802 */ /* 0x000fe40000000f00 */
[----:B-1--45:R-:W-:Y:S05]  /*3b50*/  CALL.REL.NOINC `($__internal_0_$__cuda_sm10x_tcgen05_guardrail_trap_col_being_dealloced_not_returned_by_alloc) ;  /* 0x0000005000107944 */ /* 0x032fea0003c00000 */
[----:B------:R-:W-:Y:S05]  /*3b60*/  BRA `(.L_x_65) ;  /* 0x0000000000087947 */ /* 0x000fea0003800000 */
.L_x_63:
[----:B------:R-:W-:Y:S02]  /*3b70*/  MOV R2, 0x3b90 ;  /* 0x00003b9000027802 */ /* 0x000fe40000000f00 */
[----:B-1--45:R-:W-:Y:S05]  /*3b80*/  CALL.REL.NOINC `($__internal_2_$__cuda_sm10x_tcgen05_guardrail_trap_unallocated_columns_being_dealloced) ;  /* 0x00000050001c7944 */ /* 0x032fea0003c00000 */
.L_x_65:
[----:B------:R-:W-:Y:S01]  /*3b90*/  NOP ;  /* 0x0000000000007918 */ /* 0x000fe20000000000 */
[----:B------:R-:W-:Y:S05]  /*3ba0*/  EXIT ;  /* 0x000000000000794d */ /* 0x000fea0003800000 */
.L_x_47:
[----:B------:R-:W-:-:S09]  /*3bb0*/  UISETP.NE.OR UP2, UPT, UR8, 0x3, !UP2 ;  /* 0x000000030800788c */ /* 0x000fd2000d745670 */
[----:B------:R-:W-:Y:S05]  /*3bc0*/  BRA.U UP2, `(.L_x_66) ;  /* 0x0000000d02a47547 */ /* 0x000fea000b800000 */
[----:B------:R-:W1:Y:S01]  /*3bd0*/  LDC R0, c[0x0][0xb30] ;  /* 0x0002cc00ff007b82 */ /* 0x000e620000000800 */
[----:B------:R-:W2:Y:S01]  /*3be0*/  LDCU.64 UR8, c[0x0][0x888] ;  /* 0x00011100ff0877ac */ /* 0x000ea20008000a00 */
[----:B------:R-:W-:Y:S02]  /*3bf0*/  HFMA2 R27, -RZ, RZ, 0, 0 ;  /* 0x00000000ff1b7431 */ /* 0x000fe400000001ff */
[----:B------:R-:W-:Y:S01]  /*3c00*/  IMAD.MOV.U32 R29, RZ, RZ, 0x1 ;  /* 0x00000001ff1d7424 */ /* 0x000fe200078e00ff */
[----:B------:R-:W-:Y:S01]  /*3c10*/  MOV R25, 0x2000 ;  /* 0x0000200000197802 */ /* 0x000fe20000000f00 */
[----:B------:R-:W4:Y:S01]  /*3c20*/  LDCU.64 UR4, c[0x0][0x890] ;  /* 0x00011200ff0477ac */ /* 0x000f220008000a00 */
[----:B------:R-:W-:Y:S01]  /*3c30*/  IMAD.MOV.U32 R28, RZ, RZ, RZ ;  /* 0x000000ffff1c7224 */ /* 0x000fe200078e00ff */
[----:B------:R-:W3:Y:S01]  /*3c40*/  LDC R24, c[0x0][0x370] ;  /* 0x0000dc00ff187b82 */ /* 0x000ee20000000800 */
[----:B------:R-:W-:Y:S01]  /*3c50*/  UMOV UR7, 0x400 ;  /* 0x0000040000077882 */ /* 0x000fe20000000000 */
[----:B------:R-:W-:-:S02]  /*3c60*/  UPLOP3.LUT UP1, UPT, UPT, UPT, UPT, 0x40, 0x4 ;  /* 0x000000000004789c */ /* 0x000fc40003f2e870 */
[----:B------:R-:W-:-:S04]  /*3c70*/  ULEA UR7, UR37, UR7, 0x18 ;  /* 0x0000000725077291 */ /* 0x000fc8000f8ec0ff */
[----:B------:R-:W3:Y:S01]  /*3c80*/  LDC R3, c[0x0][0xb0c] ;  /* 0x0002c300ff037b82 */ /* 0x000ee20000000800 */
[----:B------:R-:W-:Y:S02]  /*3c90*/  UIADD3 UR13, UPT, UPT, UR7, 0x40, URZ ;  /* 0x00000040070d7890 */ /* 0x000fe4000fffe0ff */
[----:B--2---:R-:W-:Y:S02]  /*3ca0*/  UISETP.NE.U32.AND UP2, UPT, UR8, URZ, UPT ;  /* 0x000000ff0800728c */ /* 0x004fe4000bf45070 */
[----:B------:R-:W-:Y:S02]  /*3cb0*/  UIADD3 UR25, UPT, UPT, UR7, 0x30, URZ ;  /* 0x0000003007197890 */ /* 0x000fe4000fffe0ff */
[----:B----4-:R-:W-:Y:S01]  /*3cc0*/  UISETP.NE.U32.AND UP3, UPT, UR4, URZ, UPT ;  /* 0x000000ff0400728c */ /* 0x010fe2000bf65070 */
[----:B------:R-:W2:Y:S01]  /*3cd0*/  LDC R18, c[0x0][0xb20] ;  /* 0x0002c800ff127b82 */ /* 0x000ea20000000800 */
[----:B-1----:R-:W-:Y:S01]  /*3ce0*/  ISETP.NE.AND P1, PT, R0, 0x1, PT ;  /* 0x000000010000780c */ /* 0x002fe20003f25270 */
[----:B------:R-:W-:-:S02]  /*3cf0*/  UISETP.NE.AND.EX UP2, UPT, UR9, URZ, UPT, UP2 ;  /* 0x000000ff0900728c */ /* 0x000fc4000bf45320 */
[----:B------:R-:W-:Y:S02]  /*3d00*/  UIADD3 UR17, UPT, UPT, UR7, 0x38, URZ ;  /* 0x0000003807117890 */ /* 0x000fe4000fffe0ff */
[----:B------:R-:W-:Y:S02]  /*3d10*/  UPRMT UR13, UR37, 0x654, UR13 ;  /* 0x00000654250d7896 */ /* 0x000fe4000800000d */
[----:B------:R-:W1:Y:S01]  /*3d20*/  LDC.64 R30, c[0x0][0x348] ;  /* 0x0000d200ff1e7b82 */ /* 0x000e620000000a00 */
[----:B------:R-:W-:-:S07]  /*3d30*/  UISETP.NE.AND.EX UP3, UPT, UR5, URZ, UPT, UP3 ;  /* 0x000000ff0500728c */ /* 0x000fce000bf65330 */
[----:B------:R-:W4:Y:S08]  /*3d40*/  LDC.64 R16, c[0x0][0xb10] ;  /* 0x0002c400ff107b82 */ /* 0x000f300000000a00 */
[----:B------:R-:W1:Y:S08]  /*3d50*/  LDC.64 R6, c[0x0][0xb18] ;  /* 0x0002c600ff067b82 */ /* 0x000e700000000a00 */
[----:B------:R-:W1:Y:S08]  /*3d60*/  LDC.64 R4, c[0x0][0xb28] ;  /* 0x0002ca00ff047b82 */ /* 0x000e700000000a00 */
[----:B--23--:R-:W1:Y:S02]  /*3d70*/  LDC R19, c[0x0][0x374] ;  /* 0x0000dd00ff137b82 */ /* 0x00ce640000000800 */
.L_x_76:
[C---:B------:R-:W-:Y:S02]  /*3d80*/  LEA R0, R28.reuse, UR7, 0x3 ;  /* 0x000000071c007c11 */ /* 0x040fe4000f8e18ff */
[----:B------:R-:W-:Y:S02]  /*3d90*/  SHF.L.U32 R2, R27, 0x1f, RZ ;  /* 0x0000001f1b027819 */ /* 0x000fe400000006ff */
[----:B------:R-:W-:Y:S02]  /*3da0*/  LEA R20, R28, UR7, 0x4 ;  /* 0x000000071c147c11 */ /* 0x000fe4000f8e20ff */
[----:B--2---:R-:W2:Y:S02]  /*3db0*/  SYNCS.PHASECHK.TRANS64.TRYWAIT P0, [R0+URZ+0x70], R2 ;  /* 0x00007002000075a7 */ /* 0x004ea400080011ff */
[----:B--2---:R-:W-:Y:S05]  /*3dc0*/  @!P0 BRA `(.L_x_67) ;  /* 0x0000004800688947 */ /* 0x004fea0003800000 */
.L_x_146:
[----:B------:R-:W-:Y:S01]  /*3dd0*/  ISETP.GE.AND P0, PT, R37, 0x1, PT ;  /* 0x000000012500780c */ /* 0x000fe20003f06270 */
[----:B------:R-:W3:Y:S01]  /*3de0*/  LDS.128 R20, [R20+0x100] ;  /* 0x0001000014147984 */ /* 0x000ee20000000c00 */
[----:B--2---:R-:W-:Y:S01]  /*3df0*/  VIADD R0, R0, 0x80 ;  /* 0x0000008000007836 */ /* 0x004fe20000000000 */
[----:B------:R-:W-:Y:S01]  /*3e00*/  @!PT LDS RZ, [RZ] ;  /* 0x00000000fffff984 */ /* 0x000fe20000000800 */
[----:B------:R-:W-:Y:S01]  /*3e10*/  @!PT LDS RZ, [RZ] ;  /* 0x00000000fffff984 */ /* 0x000fe20000000800 */
[----:B------:R-:W-:Y:S01]  /*3e20*/  @!PT LDS RZ, [RZ] ;  /* 0x00000000fffff984 */ /* 0x000fe20000000800 */
[----:B------:R-:W-:Y:S01]  /*3e30*/  @!PT LDS RZ, [RZ] ;  /* 0x00000000fffff984 */ /* 0x000fe20000000800 */
[----:B------:R2:W-:Y:S06]  /*3e40*/  MEMBAR.ALL.CTA ;  /* 0x0000000000007992 */ /* 0x0005ec0000008000 */
[----:B--2---:R-:W2:Y:S01]  /*3e50*/  FENCE.VIEW.ASYNC.S ;  /* 0x00000000000073c6 */ /* 0x004ea20000000000 */
[----:B------:R-:W-:Y:S04]  /*3e60*/  PRMT R0, RZ, 0x654, R0 ;  /* 0x00000654ff007816 */ /* 0x000fe80000000000 */
[----:B--2---:R2:W-:Y:S01]  /*3e70*/  SYNCS.ARRIVE.TRANS64.RED.A1T0 RZ, [R0+URZ], RZ ;  /* 0x000000ff00ff79a7 */ /* 0x0045e200081004ff */
[----:B---3--:R-:W-:Y:S11]  /*3e80*/  LOP3.LUT P3, RZ, R22, 0x1, RZ, 0xc0, !PT ;  /* 0x0000000116ff7812 */ /* 0x008ff6000786c0ff */
[----:B------:R-:W-:Y:S02]  /*3e90*/  @!UPT UIADD3 URZ, UPT, UPT, URZ, URZ, URZ ;  /* 0x000000fffffff290 */ /* 0x000fe4000fffe0ff */
[----:B------:R-:W-:Y:S02]  /*3ea0*/  @P3 MOV R11, R20 ;  /* 0x00000014000b3202 */ /* 0x000fe40000000f00 */
[----:B------:R-:W-:Y:S01]  /*3eb0*/  @P3 LOP3.LUT R10, R21, 0xffff, RZ, 0xc0, !PT ;  /* 0x0000ffff150a3812 */ /* 0x000fe200078ec0ff */
[----:B--2---:R-:W-:Y:S06]  /*3ec0*/  @!P0 BRA `(.L_x_68) ;  /* 0x0000000000a48947 */ /* 0x004fec0003800000 */
[-C--:B-1----:R-:W-:Y:S01]  /*3ed0*/  IMAD.HI.U32 R0, R19, R7.reuse, RZ ;  /* 0x0000000713007227 */ /* 0x082fe200078e00ff */
[----:B------:R-:W-:Y:S02]  /*3ee0*/  ISETP.NE.AND P0, PT, R6, 0x1, PT ;  /* 0x000000010600780c */ /* 0x000fe40003f05270 */
[----:B------:R-:W-:Y:S01]  /*3ef0*/  ISETP.NE.AND P2, PT, R37, 0x1, PT ;  /* 0x000000012500780c */ /* 0x000fe20003f45270 */
[----:B----4-:R-:W-:Y:S01]  /*3f00*/  IMAD.HI.U32 R9, R24, R16, RZ ;  /* 0x0000001018097227 */ /* 0x010fe200078e00ff */
[----:B------:R-:W-:Y:S02]  /*3f10*/  SHF.R.U32.HI R0, RZ, R18, R0 ;  /* 0x00000012ff007219 */ /* 0x000fe40000011600 */
[----:B------:R-:W-:Y:S01]  /*3f20*/  ISETP.NE.AND P4, PT, R3, 0x1, PT ;  /* 0x000000010300780c */ /* 0x000fe20003f85270 */
[----:B------:R-:W-:Y:S01]  /*3f30*/  IMAD.HI.U32 R13, R10, R7, RZ ;  /* 0x000000070a0d7227 */ /* 0x000fe200078e00ff */
[----:B------:R-:W-:Y:S02]  /*3f40*/  SHF.R.U32.HI R9, RZ, R17, R9 ;  /* 0x00000011ff097219 */ /* 0x000fe40000011609 */
[----:B------:R-:W-:Y:S01]  /*3f50*/  SEL R0, R19, R0, !P0 ;  /* 0x0000000013007207 */ /* 0x000fe20004000000 */
[----:B------:R-:W-:Y:S01]  /*3f60*/  IMAD.HI.U32 R12, R11, R16, RZ ;  /* 0x000000100b0c7227 */ /* 0x000fe200078e00ff */
[----:B------:R-:W-:Y:S03]  /*3f70*/  SEL R9, R24, R9, !P4 ;  /* 0x0000000918097207 */ /* 0x000fe60006000000 */
[-C--:B------:R-:W-:Y:S01]  /*3f80*/  IMAD.HI.U32 R8, R0, R4.reuse, RZ ;  /* 0x0000000400087227 */ /* 0x080fe200078e00ff */
[----:B------:R-:W-:Y:S03]  /*3f90*/  SHF.R.U32.HI R12, RZ, R17, R12 ;  /* 0x00000011ff0c7219 */ /* 0x000fe6000001160c */
[----:B------:R-:W-:Y:S01]  /*3fa0*/  IMAD.HI.U32 R2, R9, R4, RZ ;  /* 0x0000000409027227 */ /* 0x000fe200078e00ff */
[-C--:B------:R-:W-:Y:S02]  /*3fb0*/  @P2 SHF.R.U32.HI R0, RZ, R5.reuse, R8 ;  /* 0x00000005ff002219 */ /* 0x080fe40000011608 */
[----:B------:R-:W-:Y:S02]  /*3fc0*/  SHF.R.U32.HI R8, RZ, R18, R13 ;  /* 0x00000012ff087219 */ /* 0x000fe4000001160d */
[----:B------:R-:W-:Y:S01]  /*3fd0*/  @P2 SHF.R.U32.HI R9, RZ, R5, R2 ;  /* 0x00000005ff092219 */ /* 0x000fe20000011602 */
[----:B------:R-:W-:Y:S01]  /*3fe0*/  IMAD R0, R37, R0, RZ ;  /* 0x0000000025007224 */ /* 0x000fe200078e02ff */
[----:B------:R-:W-:Y:S02]  /*3ff0*/  SEL R8, R10, R8, !P0 ;  /* 0x000000080a087207 */ /* 0x000fe40004000000 */
[----:B------:R-:W-:Y:S01]  /*4000*/  SEL R2, R11, R12, !P4 ;  /* 0x0000000c0b027207 */ /* 0x000fe20006000000 */
[C---:B------:R-:W-:Y:S01]  /*4010*/  IMAD R12, R37.reuse, R9, RZ ;  /* 0x00000009250c7224 */ /* 0x040fe200078e02ff */
[C---:B------:R-:W-:Y:S01]  /*4020*/  ISETP.GE.AND P0, PT, R8.reuse, R0, PT ;  /* 0x000000000800720c */ /* 0x040fe20003f06270 */
[----:B------:R-:W-:Y:S03]  /*4030*/  IMAD.HI.U32 R0, R8, R4, RZ ;  /* 0x0000000408007227 */ /* 0x000fe600078e00ff */
[----:B------:R-:W-:Y:S02]  /*4040*/  ISETP.GE.OR P0, PT, R2, R12, P0 ;  /* 0x0000000c0200720c */ /* 0x000fe40000706670 */
[-C--:B------:R-:W-:Y:S04]  /*4050*/  SHF.R.U32.HI R0, RZ, R5.reuse, R0 ;  /* 0x00000005ff007219 */ /* 0x080fe80000011600 */
[----:B------:R-:W-:Y:S05]  /*4060*/  SEL R13, R8, R0, !P2 ;  /* 0x00000000080d7207 */ /* 0x000fea0005000000 */
[----:B------:R-:W-:Y:S02]  /*4070*/  IMAD.MOV R12, RZ, RZ, -R13 ;  /* 0x000000ffff0c7224 */ /* 0x000fe400078e0a0d */
[C---:B------:R-:W-:Y:S04]  /*4080*/  @!P0 IMAD.HI.U32 R0, R2.reuse, R4, RZ ;  /* 0x0000000402008227 */ /* 0x040fe800078e00ff */
[----:B------:R-:W-:Y:S01]  /*4090*/  IMAD R12, R37, R12, R8 ;  /* 0x0000000c250c7224 */ /* 0x000fe200078e0208 */
[----:B------:R-:W-:Y:S04]  /*40a0*/  @!P0 SHF.R.U32.HI R0, RZ, R5, R0 ;  /* 0x00000005ff008219 */ /* 0x000fe80000011600 */
[----:B------:R-:W-:Y:S04]  /*40b0*/  @!P0 SEL R0, R2, R0, !P2 ;  /* 0x0000000002008207 */ /* 0x000fe80005000000 */
[----:B------:R-:W-:Y:S01]  /*40c0*/  @!P0 IADD3 R13, PT, PT, R13, -R0, RZ ;  /* 0x800000000d0d8210 */ /* 0x000fe20007ffe0ff */
[----:B------:R-:W-:Y:S01]  /*40d0*/  @!P0 IMAD R0, R9, R12, R0 ;  /* 0x0000000c09008224 */ /* 0x000fe200078e0200 */
[----:B------:R-:W-:Y:S01]  /*40e0*/  IADD3 R9, PT, PT, -R8, RZ, RZ ;  /* 0x000000ff08097210 */ /* 0x000fe20007ffe1ff */
[--C-:B------:R-:W-:Y:S02]  /*40f0*/  IMAD.MOV R12, RZ, RZ, -R2.reuse ;  /* 0x000000ffff0c7224 */ /* 0x100fe400078e0a02 */
[----:B------:R-:W-:Y:S02]  /*4100*/  @!P0 IMAD R8, R13, R37, R2 ;  /* 0x000000250d088224 */ /* 0x000fe400078e0202 */
[----:B------:R-:W-:Y:S02]  /*4110*/  @!P0 IMAD.MOV.U32 R2, RZ, RZ, R0 ;  /* 0x000000ffff028224 */ /* 0x000fe400078e0000 */
[----:B------:R-:W-:Y:S02]  /*4120*/  IMAD R11, R3, R12, R11 ;  /* 0x0000000c030b7224 */ /* 0x000fe400078e020b */
[----:B------:R-:W-:Y:S02]  /*4130*/  IMAD R10, R6, R9, R10 ;  /* 0x00000009060a7224 */ /* 0x000fe400078e020a */
[----:B------:R-:W-:Y:S02]  /*4140*/  IMAD R11, R2, R3, R11 ;  /* 0x00000003020b7224 */ /* 0x000fe400078e020b */
[----:B------:R-:W-:Y:S02]  /*4150*/  IMAD R10, R8, R6, R10 ;  /* 0x00000006080a7224 */ /* 0x000fe400078e020a */
.L_x_68:
[----:B------:R-:W-:Y:S05]  /*4160*/  BRA.U UP1, `(.L_x_69) ;  /* 0x0000000101107547 */ /* 0x000fea000b800000 */
[----:B------:R-:W-:Y:S04]  /*4170*/  MOV R2, UR6 ;  /* 0x0000000600027c02 */ /* 0x000fe80008000f00 */
[----:B------:R-:W-:Y:S04]  /*4180*/  SHF.L.U32 R2, R2, 0x1f, RZ ;  /* 0x0000001f02027819 */ /* 0x000fe800000006ff */
[----:B------:R-:W2:Y:S02]  /*4190*/  SYNCS.PHASECHK.TRANS64.TRYWAIT P0, [UR7+0x68], R2 ;  /* 0x00006802ff0075a7 */ /* 0x000ea40008001107 */
[----:B--2---:R-:W-:Y:S05]  /*41a0*/  @!P0 BRA `(.L_x_70) ;  /* 0x0000004400848947 */ /* 0x004fea0003800000 */
.L_x_69:
[----:B------:R-:W-:Y:S02]  /*41b0*/  R2UR UR27, R15 ;  /* 0x000000000f1b72ca */ /* 0x000fe400000e0000 */
[----:B------:R-:W-:Y:S02]  /*41c0*/  R2UR UR26, R14 ;  /* 0x000000000e1a72ca */ /* 0x000fe400000e0000 */
[----:B------:R-:W-:Y:S02]  /*41d0*/  ISETP.NE.U32.AND P2, PT, RZ, UR4, PT ;  /* 0x00000004ff007c0c */ /* 0x000fe4000bf45070 */
[----:B------:R-:W-:Y:S02]  /*41e0*/  SHF.L.U32 R14, R29, 0x1f, RZ ;  /* 0x0000001f1d0e7819 */ /* 0x000fe400000006ff */
[----:B------:R-:W-:Y:S05]  /*41f0*/  ISETP.NE.AND.EX P2, PT, RZ, UR5, PT, P2 ;  /* 0x00000005ff007c0c */ /* 0x000fea000bf45320 */
[----:B------:R-:W-:Y:S02]  /*4200*/  USHF.L.U32 UR27, UR27, 0x7, URZ ;  /* 0x000000071b1b7899 */ /* 0x000fe400080006ff */
[----:B------:R-:W-:Y:S01]  /*4210*/  UIMAD UR26, UR26, 0x60, URZ ;  /* 0x000000601a1a78a4 */ /* 0x000fe2000f8e02ff */
[----:B------:R-:W-:Y:S11]  /*4220*/  BRA.U !UP3, `(.L_x_71) ;  /* 0x000000010b347547 */ /* 0x000ff6000b800000 */
[----:B------:R-:W-:Y:S01]  /*4230*/  UPLOP3.LUT UP0, UPT, UPT, UPT, UP2, 0x80, 0x8 ;  /* 0x000000000008789c */ /* 0x000fe20003f0f020 */
[----:B--2---:R-:W-:Y:S02]  /*4240*/  HFMA2 R0, -RZ, RZ, 0, 5.9604644775390625e-08 ;  /* 0x00000001ff007431 */ /* 0x004fe400000001ff */
[----:B------:R-:W-:Y:S03]  /*4250*/  IMAD.MOV.U32 R88, RZ, RZ, 0x1 ;  /* 0x00000001ff587424 */ /* 0x000fe600078e00ff */
[----:B------:R-:W-:Y:S05]  /*4260*/  PLOP3.LUT P0, PT, PT, PT, UP0, 0x80, 0x8 ;  /* 0x000000000008781c */ /* 0x000fea0003f0f008 */
[----:B------:R-:W2:Y:S01]  /*4270*/  @UP0 LDCU.64 UR10, c[0x0][0x888] ;  /* 0x00011100ff0a07ac */ /* 0x000ea20008000a00 */
[----:B------:R-:W-:Y:S07]  /*4280*/  @UP0 UIMAD UR8, UR36, UR4, URZ ;  /* 0x00000004240802a4 */ /* 0x000fee000f8e02ff */
[----:B------:R-:W-:Y:S01]  /*4290*/  @!P0 PRMT R88, R0, 0x7610, R88 ;  /* 0x0000761000588816 */ /* 0x000fe20000000058 */
[----:B--2---:R-:W-:Y:S03]  /*42a0*/  @UP0 UIMAD.WIDE UR10, UR8, 0x4, UR10 ;  /* 0x00000004080a08a5 */ /* 0x004fe6000f8e020a */
[----:B------:R-:W2:Y:S03]  /*42b0*/  @!UP0 LDCU UR8, c[0x0][0x880] ;  /* 0x00011000ff0887ac */ /* 0x000ea60008000800 */
[----:B------:R-:W-:Y:S01]  /*42c0*/  IMAD.U32 R8, RZ, RZ, UR10 ;  /* 0x0000000aff087e24 */ /* 0x000fe2000f8e00ff */
[----:B------:R-:W-:Y:S05]  /*42d0*/  MOV R9, UR11 ;  /* 0x0000000b00097c02 */ /* 0x000fea0008000f00 */
[----:B-----5:R3:W5:Y:S02]  /*42e0*/  @P0 LDG.E R49, desc[UR46][R8.64] ;  /* 0x0000002e08310981 */ /* 0x020764000c1e1900 */
[----:B--23--:R-:W-:Y:S07]  /*42f0*/  @!P0 IMAD.U32 R49, RZ, RZ, UR8 ;  /* 0x00000008ff318e24 */ /* 0x00cfee000f8e00ff */
.L_x_71:
[----:B-----5:R-:W-:Y:S01]  /*4300*/  @!P2 FSETP.EQ.AND P0, PT, R49, RZ, PT ;  /* 0x000000ff3100a20b */ /* 0x020fe20003f02000 */
[----:B------:R-:W-:Y:S01]  /*4310*/  @!UPT UIADD3 URZ, UPT, UPT, URZ, URZ, URZ ;  /* 0x000000fffffff290 */ /* 0x000fe2000fffe0ff */
[----:B------:R-:W-:Y:S11]  /*4320*/  @!P2 BRA `(.L_x_72) ;  /* 0x000000000014a947 */ /* 0x000ff60003800000 */
[----:B------:R-:W-:Y:S02]  /*4330*/  LOP3.LUT P2, RZ, R88, 0xff, RZ, 0xc0, !PT ;  /* 0x000000ff58ff7812 */ /* 0x000fe4000784c0ff */
[----:B------:R-:W-:Y:S04]  /*4340*/  PLOP3.LUT P0, PT, PT, PT, UP0, 0x80, 0x8 ;  /* 0x000000000008781c */ /* 0x000fe80003f0f008 */
[----:B------:R-:W-:Y:S07]  /*4350*/  PLOP3.LUT P0, PT, P0, PT, PT, 0x8, 0x80 ;  /* 0x000000000080781c */ /* 0x000fee000070e170 */
[----:B------:R-:W-:Y:S11]  /*4360*/  @P2 FSETP.EQ.AND P0, PT, R49, RZ, PT ;  /* 0x000000ff3100220b */ /* 0x000ff60003f02000 */
[----:B------:R-:W-:Y:S02]  /*4370*/  @!UPT UIADD3 URZ, UPT, UPT, URZ, URZ, URZ ;  /* 0x000000fffffff290 */ /* 0x000fe4000fffe0ff */
.L_x_72:
[----:B------:R-:W3:Y:S01]  /*4380*/  SYNCS.PHASECHK.TRANS64.TRYWAIT P2, [UR7+0x48], R14 ;  /* 0x0000480eff0075a7 */ /* 0x000ee20008041107 */
[----:B------:R-:W-:Y:S04]  /*4390*/  ELECT P4, URZ, PT ;  /* 0x0000000000ff782f */ /* 0x000fe80003880000 */
[----:B------:R-:W-:Y:S11]  /*43a0*/  PLOP3.LUT P4, PT, P0, P4, PT, 0xf2, 0x2f ;  /* 0x00000000002f781c */ /* 0x000ff60000789e72 */
[----:B------:R-:W-:Y:S02]  /*43b0*/  @!UPT UIADD3 URZ, UPT, UPT, URZ, URZ, URZ ;  /* 0x000000fffffff290 */ /* 0x000fe4000fffe0ff */
[----:B-1----:R-:W-:Y:S05]  /*43c0*/  @!P4 IADD3 R8, P0, PT, R30, 0x580, RZ ;  /* 0x000005801e08c810 */ /* 0x002fea0007f1e0ff */
[----:B--2---:R-:W-:Y:S01]  /*43d0*/  @!P4 IMAD.X R2, RZ, RZ, R31, P0 ;  /* 0x000000ffff02c224 */ /* 0x004fe200000e061f */
[----:B---3--:R-:W-:Y:S07]  /*43e0*/  @!P2 BRA `(.L_x_73) ;  /* 0x00000044000ca947 */ /* 0x008fee0003800000 */
.L_x_149:
[----:B------:R-:W-:Y:S01]  /*43f0*/  @!P4 R2UR UR8, R2 ;  /* 0x000000000208c2ca */ /* 0x000fe200000e0000 */
[----:B------:R-:W-:Y:S01]  /*4400*/  VOTEU.ALL UP1, P4 ;  /* 0x0000000000ff7886 */ /* 0x000fe20002020000 */
[----:B------:R-:W-:Y:S01]  /*4410*/  @!P4 R2UR UR9, R8 ;  /* 0x000000000809c2ca */ /* 0x000fe200000e0000 */
[----:B-1----:R-:W-:Y:S01]  /*4420*/  @!P4 IMAD.MOV.U32 R0, RZ, RZ, 0x2000 ;  /* 0x00002000ff00c424 */ /* 0x002fe200078e00ff */
[----:B------:R-:W-:Y:S01]  /*4430*/  UMOV UR10, 0x0 ;  /* 0x00000000000a7882 */ /* 0x000fe20000000000 */
[----:B------:R-:W-:Y:S01]  /*4440*/  UMOV UR11, 0x10000000 ;  /* 0x10000000000b7882 */ /* 0x000fe20000000000 */
[----:B------:R-:W-:Y:S01]  /*4450*/  @!UP1 UIADD3 UR24, UPT, UPT, UR7, 0x200, URZ ;  /* 0x0000020007189890 */ /* 0x000fe2000fffe0ff */
[----:B------:R-:W-:Y:S01]  /*4460*/  VOTEU.ALL UP1, P4 ;  /* 0x0000000000ff7886 */ /* 0x000fe20002020000 */
[----:B------:R-:W-:Y:S05]  /*4470*/  UMOV UR28, UR36 ;  /* 0x00000024001c7c82 */ /* 0x000fea0008000000 */
[----:B------:R-:W-:Y:S01]  /*4480*/  IMAD.U32 R9, RZ, RZ, UR8 ;  /* 0x00000008ff097e24 */ /* 0x000fe2000f8e00ff */
[----:B------:R-:W-:Y:S01]  /*4490*/  UPRMT UR8, UR37, 0x654, UR25 ;  /* 0x0000065425087896 */ /* 0x000fe20008000019 */
[----:B------:R-:W-:Y:S03]  /*44a0*/  IMAD.U32 R8, RZ, RZ, UR9 ;  /* 0x00000009ff087e24 */ /* 0x000fe6000f8e00ff */
[----:B------:R-:W-:Y:S02]  /*44b0*/  @!P4 R2UR UR15, R9 ;  /* 0x00000000090fc2ca */ /* 0x000fe400000e0000 */
[----:B------:R-:W-:Y:S02]  /*44c0*/  @!P4 R2UR UR14, R8 ;  /* 0x00000000080ec2ca */ /* 0x000fe400000e0000 */
[----:B------:R-:W-:Y:S05]  /*44d0*/  @!P4 IADD3 R8, P0, PT, R30, 0x580, RZ ;  /* 0x000005801e08c810 */ /* 0x000fea0007f1e0ff */
[----:B------:R-:W-:Y:S06]  /*44e0*/  @!P4 IMAD.X R2, RZ, RZ, R31, P0 ;  /* 0x000000ffff02c224 */ /* 0x000fec00000e061f */
[----:B------:R1:W-:Y:S01]  /*44f0*/  @!UP1 UTMALDG.3D [UR24], [UR14], desc[UR10] ;  /* 0x00000a180e0095b4 */ /* 0x0003e20008011000 */
[----:B------:R1:W-:Y:S01]  /*4500*/  @!P4 SYNCS.ARRIVE.TRANS64.RED.A0TR RZ, [UR7+0x30], R0 ;  /* 0x00003000ffffc9a7 */ /* 0x0003e20008300407 */
[----:B------:R-:W-:Y:S01]  /*4510*/  SYNCS.ARRIVE.TRANS64.RED.A1T0 RZ, [UR8], RZ ;  /* 0x000000ffffff79a7 */ /* 0x000fe20008100408 */
[----:B------:R-:W2:Y:S02]  /*4520*/  SYNCS.PHASECHK.TRANS64.TRYWAIT P2, [UR7+0x50], R14 ;  /* 0x0000500eff0075a7 */ /* 0x000ea40008041107 */
[----:B-12---:R-:W-:Y:S05]  /*4530*/  @!P2 BRA `(.L_x_74) ;  /* 0x0000004000d0a947 */ /* 0x006fea0003800000 */
.L_x_151:
[----:B------:R-:W2:Y:S01]  /*4540*/  LDC.64 R12, c[0x0][0xb18] ;  /* 0x0002c600ff0c7b82 */ /* 0x000ea20000000a00 */
[----:B------:R-:W-:Y:S01]  /*4550*/  @!P4 R2UR UR8, R2 ;  /* 0x000000000208c2ca */ /* 0x000fe200000e0000 */
[----:B------:R-:W-:Y:S01]  /*4560*/  VOTEU.ALL UP1, P4 ;  /* 0x0000000000ff7886 */ /* 0x000fe20002020000 */
[----:B------:R-:W-:Y:S01]  /*4570*/  @!P4 R2UR UR9, R8 ;  /* 0x000000000809c2ca */ /* 0x000fe200000e0000 */
[----:B-1----:R-:W-:Y:S01]  /*4580*/  @!P4 IMAD.MOV.U32 R0, RZ, RZ, 0x2000 ;  /* 0x00002000ff00c424 */ /* 0x002fe200078e00ff */
[----:B------:R-:W-:Y:S03]  /*4590*/  UMOV UR10, 0x0 ;  /* 0x00000000000a7882 */ /* 0x000fe60000000000 */
[----:B------:R-:W1:Y:S01]  /*45a0*/  @!P1 LDC R2, c[0x0][0xb0c] ;  /* 0x0002c300ff029b82 */ /* 0x000e620000000800 */
[----:B------:R-:W-:Y:S01]  /*45b0*/  @!UP1 UIADD3 UR18, UPT, UPT, UR26, 0x20, URZ ;  /* 0x000000201a129890 */ /* 0x000fe2000fffe0ff */
[----:B------:R-:W-:Y:S01]  /*45c0*/  @P3 SHF.R.U32.HI R26, RZ, 0x10, R21 ;  /* 0x00000010ff1a3819 */ /* 0x000fe20000011615 */
[----:B------:R-:W-:Y:S01]  /*45d0*/  @!UP1 UIADD3 UR16, UPT, UPT, UR7, 0x2200, URZ ;  /* 0x0000220007109890 */ /* 0x000fe2000fffe0ff */
[----:B------:R-:W-:Y:S01]  /*45e0*/  VIADD R28, R28, 0x1 ;  /* 0x000000011c1c7836 */ /* 0x000fe20000000000 */
[----:B------:R-:W-:Y:S01]  /*45f0*/  VOTEU.ALL UP1, P4 ;  /* 0x0000000000ff7886 */ /* 0x000fe20002020000 */
[----:B------:R-:W-:Y:S01]  /*4600*/  UMOV UR11, 0x10000000 ;  /* 0x10000000000b7882 */ /* 0x000fe20000000000 */
[----:B------:R-:W-:Y:S01]  /*4610*/  UMOV UR19, UR27 ;  /* 0x0000001b00137c82 */ /* 0x000fe20008000000 */
[----:B------:R-:W-:Y:S01]  /*4620*/  IMAD.U32 R9, RZ, RZ, UR8 ;  /* 0x00000008ff097e24 */ /* 0x000fe2000f8e00ff */
[----:B------:R-:W-:Y:S01]  /*4630*/  UMOV UR20, UR36 ;  /* 0x0000002400147c82 */ /* 0x000fe20008000000 */
[----:B------:R-:W-:Y:S01]  /*4640*/  IMAD.U32 R8, RZ, RZ, UR9 ;  /* 0x00000009ff087e24 */ /* 0x000fe2000f8e00ff */
[----:B------:R-:W-:Y:S02]  /*4650*/  UPRMT UR8, UR37, 0x654, UR17 ;  /* 0x0000065425087896 */ /* 0x000fe40008000011 */
[----:B------:R-:W-:Y:S02]  /*4660*/  @!P4 R2UR UR15, R9 ;  /* 0x00000000090fc2ca */ /* 0x000fe400000e0000 */
[----:B------:R-:W-:Y:S02]  /*4670*/  @!P4 R2UR UR14, R8 ;  /* 0x00000000080ec2ca */ /* 0x000fe400000e0000 */
[----:B------:R-:W3:Y:S11]  /*4680*/  LDC.64 R8, c[0x0][0xb10] ;  /* 0x0002c400ff087b82 */ /* 0x000ef60000000a00 */
[----:B------:R1:W-:Y:S01]  /*4690*/  @!UP1 UTMALDG.3D [UR16], [UR14], desc[UR10] ;  /* 0x00000a100e0095b4 */ /* 0x0003e20008011000 */
[----:B------:R5:W-:Y:S01]  /*46a0*/  @!P4 SYNCS.ARRIVE.TRANS64.RED.A0TR RZ, [UR7+0x38], R0 ;  /* 0x00003800ffffc9a7 */ /* 0x000be20008300407 */
[C---:B---3--:R-:W-:Y:S01]  /*46b0*/  @!P1 IMAD.HI.U32 R8, R11.reuse, R8, RZ ;  /* 0x000000080b089227 */ /* 0x048fe200078e00ff */
[----:B--2---:R-:W-:Y:S02]  /*46c0*/  @!P1 ISETP.NE.AND P0, PT, R12, 0x1, PT ;  /* 0x000000010c00980c */ /* 0x004fe40003f05270 */
[----:B-1----:R-:W-:Y:S01]  /*46d0*/  @!P1 ISETP.NE.AND P2, PT, R2, 0x1, PT ;  /* 0x000000010200980c */ /* 0x002fe20003f45270 */
[----:B------:R-:W-:Y:S01]  /*46e0*/  SYNCS.ARRIVE.TRANS64.RED.A1T0 RZ, [UR8], RZ ;  /* 0x000000ffffff79a7 */ /* 0x000fe20008100408 */
[C---:B------:R-:W-:Y:S01]  /*46f0*/  @!P1 IMAD.HI.U32 R13, R10.reuse, R13, RZ ;  /* 0x0000000d0a0d9227 */ /* 0x040fe200078e00ff */
[----:B------:R-:W-:Y:S04]  /*4700*/  @!P1 SHF.R.U32.HI R8, RZ, R9, R8 ;  /* 0x00000009ff089219 */ /* 0x000fe80000011608 */
[----:B------:R-:W-:Y:S01]  /*4710*/  @!P1 SEL R8, R11, R8, !P2 ;  /* 0x000000080b089207 */ /* 0x000fe20005000000 */
[----:B------:R-:W1:Y:S01]  /*4720*/  SYNCS.PHASECHK.TRANS64.TRYWAIT P5, [UR7+0x58], R14 ;  /* 0x0000580eff0075a7 */ /* 0x000e6200080a1107 */
[----:B-----5:R-:W2:Y:S02]  /*4730*/  @!P1 LDC R0, c[0x0][0xb20] ;  /* 0x0002c800ff009b82 */ /* 0x020ea40000000800 */
[----:B--2---:R-:W-:Y:S04]  /*4740*/  @!P1 SHF.R.U32.HI R0, RZ, R0, R13 ;  /* 0x00000000ff009219 */ /* 0x004fe8000001160d */
[----:B------:R-:W-:Y:S05]  /*4750*/  @!P1 SEL R9, R10, R0, !P0 ;  /* 0x000000000a099207 */ /* 0x000fea0004000000 */
[----:B------:R-:W-:Y:S02]  /*4760*/  @!P1 IMAD.IADD R0, R9, 0x1, -R8 ;  /* 0x0000000109009824 */ /* 0x000fe400078e0a08 */
[----:B------:R-:W-:Y:S02]  /*4770*/  @!P1 IMAD.IADD R8, R8, 0x1, -R9 ;  /* 0x0000000108089824 */ /* 0x000fe400078e0a09 */
[----:B------:R-:W-:Y:S02]  /*4780*/  @!P1 IMAD R11, R0, R2, R11 ;  /* 0x00000002000b9224 */ /* 0x000fe400078e020b */
[----:B------:R-:W-:Y:S01]  /*4790*/  @!P1 IMAD R10, R8, R12, R10 ;  /* 0x0000000c080a9224 */ /* 0x000fe200078e020a */
[----:B-1----:R-:W-:Y:S06]  /*47a0*/  @!P5 BRA `(.L_x_75) ;  /* 0x00000040004cd947 */ /* 0x002fec0003800000 */
.L_x_153:
[----:B------:R-:W-:Y:S01]  /*47b0*/  @!P4 IADD3 R2, P0, PT, R30, 0x580, RZ ;  /* 0x000005801e02c810 */ /* 0x000fe20007f1e0ff */
[----:B------:R-:W-:Y:S01]  /*47c0*/  VOTEU.ALL UP1, P4 ;  /* 0x0000000000ff7886 */ /* 0x000fe20002020000 */
[----:B------:R-:W-:Y:S01]  /*47d0*/  UMOV UR18, 0x0 ;  /* 0x0000000000127882 */ /* 0x000fe20000000000 */
[----:B------:R-:W-:Y:S01]  /*47e0*/  UMOV UR19, 0x10000000 ;  /* 0x1000000000137882 */ /* 0x000fe20000000000 */
[----:B------:R-:W-:Y:S01]  /*47f0*/  @!P4 R2UR UR9, R2 ;  /* 0x000000000209c2ca */ /* 0x000fe200000e0000 */
[----:B-1----:R-:W-:Y:S01]  /*4800*/  @!P4 IMAD.X R0, RZ, RZ, R31, P0 ;  /* 0x000000ffff00c224 */ /* 0x002fe200000e061f */
[----:B------:R-:W-:Y:S01]  /*4810*/  @!UP1 UIADD3 UR10, UPT, UPT, UR26, 0x40, URZ ;  /* 0x000000401a0a9890 */ /* 0x000fe2000fffe0ff */
[----:B------:R-:W-:Y:S01]  /*4820*/  ISETP.NE.AND P0, PT, R28, 0x2, PT ;  /* 0x000000021c00780c */ /* 0x000fe20003f05270 */
[----:B------:R-:W-:Y:S01]  /*4830*/  UMOV UR11, UR27 ;  /* 0x0000001b000b7c82 */ /* 0x000fe20008000000 */
[----:B------:R-:W-:Y:S01]  /*4840*/  UMOV UR12, UR36 ;  /* 0x00000024000c7c82 */ /* 0x000fe20008000000 */
[----:B------:R-:W-:Y:S01]  /*4850*/  @!P4 R2UR UR8, R0 ;  /* 0x000000000008c2ca */ /* 0x000fe200000e0000 */
[----:B------:R-:W-:Y:S01]  /*4860*/  IMAD.IADD R14, R10, 0x1, R86 ;  /* 0x000000010a0e7824 */ /* 0x000fe200078e0256 */
[----:B------:R-:W-:Y:S01]  /*4870*/  @P3 R2UR UR36, R26 ;  /* 0x000000001a2432ca */ /* 0x000fe200000e0000 */
[----:B------:R-:W-:Y:S01]  /*4880*/  IMAD.IADD R15, R11, 0x1, R87 ;  /* 0x000000010b0f7824 */ /* 0x000fe200078e0257 */
[----:B------:R-:W-:Y:S02]  /*4890*/  SEL R0, RZ, 0x1, P0 ;  /* 0x00000001ff007807 */ /* 0x000fe40000000000 */
[----:B------:R-:W-:Y:S01]  /*48a0*/  LOP3.LUT R29, R29, 0x1, RZ, 0x3c, !PT ;  /* 0x000000011d1d7812 */ /* 0x000fe200078e3cff */
[----:B------:R-:W-:Y:S01]  /*48b0*/  IMAD.U32 R8, RZ, RZ, UR9 ;  /* 0x00000009ff087e24 */ /* 0x000fe2000f8e00ff */
[----:B------:R-:W-:Y:S01]  /*48c0*/  @!UP1 UIADD3 UR9, UPT, UPT, UR7, 0x40, URZ ;  /* 0x0000004007099890 */ /* 0x000fe2000fffe0ff */
[----:B------:R-:W-:Y:S02]  /*48d0*/  LOP3.LUT R27, R27, R0, RZ, 0x3c, !PT ;  /* 0x000000001b1b7212 */ /* 0x000fe400078e3cff */
[----:B------:R-:W-:Y:S02]  /*48e0*/  SEL R28, R28, RZ, P0 ;  /* 0x000000ff1c1c7207 */ /* 0x000fe40000000000 */
[----:B------:R-:W-:Y:S01]  /*48f0*/  IMAD.U32 R9, RZ, RZ, UR8 ;  /* 0x00000008ff097e24 */ /* 0x000fe2000f8e00ff */
[----:B------:R-:W-:Y:S01]  /*4900*/  @!P4 R2UR UR14, R8 ;  /* 0x00000000080ec2ca */ /* 0x000fe200000e0000 */
[----:B------:R-:W-:Y:S01]  /*4910*/  @!UP1 UIADD3 UR8, UPT, UPT, UR7, 0x4200, URZ ;  /* 0x0000420007089890 */ /* 0x000fe2000fffe0ff */
[----:B------:R-:W-:Y:S02]  /*4920*/  VOTEU.ALL UP1, P4 ;  /* 0x0000000000ff7886 */ /* 0x000fe40002020000 */
[----:B------:R-:W-:Y:S11]  /*4930*/  @!P4 R2UR UR15, R9 ;  /* 0x00000000090fc2ca */ /* 0x000ff600000e0000 */
[----:B------:R-:W-:Y:S02]  /*4940*/  @!UPT UIADD3 URZ, UPT, UPT, URZ, URZ, URZ ;  /* 0x000000fffffff290 */ /* 0x000fe4000fffe0ff */
[----:B------:R2:W-:Y:S01]  /*4950*/  @!UP1 UTMALDG.3D [UR8], [UR14], desc[UR18] ;  /* 0x000012080e0095b4 */ /* 0x0005e20008011000 */
[----:B------:R2:W-:Y:S01]  /*4960*/  @!P4 SYNCS.ARRIVE.TRANS64.RED.A0TR RZ, [UR7+0x40], R25 ;  /* 0x00004019ffffc9a7 */ /* 0x0005e20008300407 */
[----:B------:R-:W-:Y:S01]  /*4970*/  UPLOP3.LUT UP1, UPT, UPT, UPT, UPT, 0x80, 0x8 ;  /* 0x000000000008789c */ /* 0x000fe20003f2f070 */
[----:B------:R-:W-:Y:S01]  /*4980*/  SYNCS.ARRIVE.TRANS64.RED.A1T0 RZ, [UR13], RZ ;  /* 0x000000ffffff79a7 */ /* 0x000fe2000810040d */
[----:B------:R-:W-:Y:S09]  /*4990*/  @P3 BRA `(.L_x_76) ;  /* 0xfffffff000f83947 */ /* 0x000ff2000383ffff */
[----:B------:R-:W-:-:S04]  /*49a0*/  SHF.L.U32 R2, R29, 0x1f, RZ ;  /* 0x0000001f1d027819 */ /* 0x000fc800000006ff */
[----:B------:R-:W1:Y:S02]  /*49b0*/  SYNCS.PHASECHK.TRANS64.TRYWAIT P0, [UR7+0x48], R2 ;  /* 0x00004802ff0075a7 */ /* 0x000e640008001107 */
[----:B-1----:R-:W-:Y:S05]  /*49c0*/  @!P0 BRA `(.L_x_77) ;  /* 0x0000003c00dc8947 */ /* 0x002fea0003800000 */
.L_x_155:
[----:B------:R-:W3:Y:S02]  /*49d0*/  SYNCS.PHASECHK.TRANS64.TRYWAIT P0, [UR7+0x50], R2 ;  /* 0x00005002ff0075a7 */ /* 0x000ee40008001107 */
[----:B---3--:R-:W-:Y:S05]  /*49e0*/  @!P0 BRA `(.L_x_78) ;  /* 0x0000003c00ec8947 */ /* 0x008fea0003800000 */
.L_x_157:
[----:B-1----:R-:W-:-:S07]  /*49f0*/  MOV R0, UR7 ;  /* 0x0000000700007c02 */ /* 0x002fce0008000f00 */
.L_x_79:
[----:B-1----:R-:W-:-:S04]  /*4a00*/  SHF.L.U32 R2, R29, 0x1f, RZ ;  /* 0x0000001f1d027819 */ /* 0x002fc800000006ff */
[----:B------:R1:W3:Y:S03]  /*4a10*/  SYNCS.PHASECHK.TRANS64.TRYWAIT P0, [R0+URZ+0x58], R2 ;  /* 0x00005802000075a7 */ /* 0x0002e600080011ff */
[----:B---3--:R-:W-:Y:S05]  /*4a20*/  @!P0 NANOSLEEP.SYNCS 0x989680 ;  /* 0x009896800000895d */ /* 0x008fea0003900000 */
[----:B------:R-:W3:Y:S02]  /*4a30*/  @!P0 SYNCS.PHASECHK.TRANS64 P0, [R0+URZ+0x58], R2 ;  /* 0x00005802000085a7 */ /* 0x000ee400080010ff */
[----:B--23--:R-:W-:Y:S05]  /*4a40*/  @P0 EXIT ;  /* 0x000000000000094d */ /* 0x00cfea0003800000 */
[----:B------:R-:W-:Y:S05]  /*4a50*/  BRA `(.L_x_79) ;  /* 0xfffffffc00e87947 */ /* 0x000fea000383ffff */
.L_x_66:
[----:B------:R-:W-:-:S06]  /*4a60*/  UISETP.GE.AND UP1, UPT, UR8, 0x4, UPT ;  /* 0x000000040800788c */ /* 0x000fcc000bf26270 */
[----:B------:R-:W-:-:S13]  /*4a70*/  PLOP3.LUT P0, PT, PT, PT, UP1, 0x80, 0x8 ;  /* 0x000000000008781c */ /* 0x000fda0003f0f018 */
[----:B------:R-:W-:Y:S05]  /*4a80*/  @!P0 EXIT ;  /* 0x000000000000894d */ /* 0x000fea0003800000 */
[----:B------:R-:W-:Y:S01]  /*4a90*/  BAR.SYNC.DEFER_BLOCKING 0x6, 0xa0 ;  /* 0x0182800000007b1d */ /* 0x000fe20000010000 */
[C---:B------:R-:W-:Y:S01]  /*4aa0*/  IMAD.SHL.U32 R2, R101.reuse, 0x20, RZ ;  /* 0x0000002065027824 */ /* 0x040fe200078e00ff */
[C---:B------:R-:W-:Y:S01]  /*4ab0*/  SHF.L.U32 R36, R101.reuse, 0x10, RZ ;  /* 0x0000001065247819 */ /* 0x040fe200000006ff */
[C---:B------:R-:W-:Y:S01]  /*4ac0*/  IMAD.SHL.U32 R100, R101.reuse, 0x4, RZ ;  /* 0x0000000465647824 */ /* 0x040fe200078e00ff */
[C---:B------:R-:W-:Y:S01]  /*4ad0*/  LOP3.LUT R102, R101.reuse, 0x60, RZ, 0xc0, !PT ;  /* 0x0000006065667812 */ /* 0x040fe200078ec0ff */
[----:B------:R-:W-:Y:S01]  /*4ae0*/  HFMA2 R97, -RZ, RZ, 0, 5.9604644775390625e-08 ;  /* 0x00000001ff617431 */ /* 0x000fe200000001ff */
[----:B------:R-:W-:Y:S02]  /*4af0*/  UMOV UR48, 0x400 ;  /* 0x0000040000307882 */ /* 0x000fe40000000000 */
[----:B------:R-:W1:Y:S01]  /*4b00*/  LDC R91, c[0x0][0x370] ;  /* 0x0000dc00ff5b7b82 */ /* 0x000e620000000800 */
[----:B------:R-:W-:Y:S01]  /*4b10*/  ULEA UR48, UR37, UR48, 0x18 ;  /* 0x0000003025307291 */ /* 0x000fe2000f8ec0ff */
[----:B------:R-:W-:Y:S01]  /*4b20*/  LOP3.LUT R3, R2, 0xc0, RZ, 0xc0, !PT ;  /* 0x000000c002037812 */ /* 0x000fe200078ec0ff */
[----:B------:R-:W-:Y:S01]  /*4b30*/  HFMA2 R95, -RZ, RZ, 0, 0 ;  /* 0x00000000ff5f7431 */ /* 0x000fe200000001ff */
[----:B------:R-:W-:Y:S01]  /*4b40*/  LOP3.LUT R99, R101, 0x2, RZ, 0xc0, !PT ;  /* 0x0000000265637812 */ /* 0x000fe200078ec0ff */
[----:B------:R-:W-:Y:S01]  /*4b50*/  UIADD3 UR4, UPT, UPT, UR48, 0x200, URZ ;  /* 0x0000020030047890 */ /* 0x000fe2000fffe0ff */
[----:B------:R-:W-:Y:S01]  /*4b60*/  LOP3.LUT R100, R3, 0x18, R100, 0xf8, !PT ;  /* 0x0000001803647812 */ /* 0x000fe200078ef864 */
[----:B------:R-:W-:Y:S01]  /*4b70*/  IMAD.MOV.U32 R48, RZ, RZ, RZ ;  /* 0x000000ffff307224 */ /* 0x000fe200078e00ff */
[----:B------:R-:W2:Y:S01]  /*4b80*/  LDC R43, c[0x0][0xb0c] ;  /* 0x0002c300ff2b7b82 */ /* 0x000ea20000000800 */
[----:B------:R-:W-:Y:S01]  /*4b90*/  LOP3.LUT R36, R36, 0x600000, RZ, 0xc0, !PT ;  /* 0x0060000024247812 */ /* 0x000fe200078ec0ff */
[----:B------:R-:W-:Y:S01]  /*4ba0*/  IMAD.MOV.U32 R105, RZ, RZ, RZ ;  /* 0x000000ffff697224 */ /* 0x000fe200078e00ff */
[----:B------:R-:W-:Y:S01]  /*4bb0*/  LOP3.LUT R100, R100, 0xf20, R2, 0xf8, !PT ;  /* 0x00000f2064647812 */ /* 0x000fe200078ef802 */
[----:B------:R-:W-:Y:S01]  /*4bc0*/  IMAD.U32 R93, RZ, RZ, UR4 ;  /* 0x00000004ff5d7e24 */ /* 0x000fe2000f8e00ff */
[----:B------:R-:W-:Y:S01]  /*4bd0*/  LOP3.LUT R101, R101, 0x4, RZ, 0xc0, !PT ;  /* 0x0000000465657812 */ /* 0x000fe200078ec0ff */
[----:B------:R-:W4:Y:S01]  /*4be0*/  LDCU.64 UR52, c[0x0][0x348] ;  /* 0x00006900ff3477ac */ /* 0x000f220008000a00 */
[----:B------:R-:W-:Y:S01]  /*4bf0*/  MOV R96, RZ ;  /* 0x000000ff00607202 */ /* 0x000fe20000000f00 */
[----:B------:R-:W1:Y:S01]  /*4c00*/  LDC R89, c[0x0][0xb20] ;  /* 0x0002c800ff597b82 */ /* 0x000e620000000800 */
[----:B------:R-:W3:Y:S01]  /*4c10*/  LDS R0, [UR48+0x120] ;  /* 0x00012030ff007984 */ /* 0x000ee20008000800 */
[----:B------:R-:W-:Y:S01]  /*4c20*/  IMAD R100, R100, 0x2, R93 ;  /* 0x0000000264647824 */ /* 0x000fe200078e025d */
[----:B------:R-:W1:Y:S03]  /*4c30*/  LDCU.64 UR38, c[0x0][0x888] ;  /* 0x00011100ff2677ac */ /* 0x000e660008000a00 */
[--C-:B------:R-:W-:Y:S01]  /*4c40*/  IMAD R99, R99, -0x10, R100.reuse ;  /* 0xfffffff063637824 */ /* 0x100fe200078e0264 */
[----:B------:R-:W1:Y:S01]  /*4c50*/  LDCU.64 UR44, c[0x0][0x890] ;  /* 0x00011200ff2c77ac */ /* 0x000e620008000a00 */
[----:B------:R-:W1:Y:S01]  /*4c60*/  LDC R42, c[0x0][0xb30] ;  /* 0x0002cc00ff2a7b82 */ /* 0x000e620000000800 */
[----:B------:R-:W-:Y:S01]  /*4c70*/  IMAD R98, R101, -0x10, R100 ;  /* 0xfffffff065627824 */ /* 0x000fe200078e0264 */
[----:B------:R-:W-:Y:S01]  /*4c80*/  UMOV UR50, URZ ;  /* 0x000000ff00327c82 */ /* 0x000fe20008000000 */
[----:B------:R-:W-:-:S05]  /*4c90*/  UMOV UR49, URZ ;  /* 0x000000ff00317c82 */ /* 0x000fca0008000000 */
[----:B------:R-:W1:Y:S08]  /*4ca0*/  LDC.64 R84, c[0x0][0xb10] ;  /* 0x0002c400ff547b82 */ /* 0x000e700000000a00 */
[----:B------:R-:W1:Y:S08]  /*4cb0*/  LDC.64 R40, c[0x0][0xb18] ;  /* 0x0002c600ff287b82 */ /* 0x000e700000000a00 */
[----:B------:R-:W1:Y:S08]  /*4cc0*/  LDC.64 R38, c[0x0][0xb28] ;  /* 0x0002ca00ff267b82 */ /* 0x000e700000000a00 */
[----:B------:R-:W1:Y:S01]  /*4cd0*/  LDC.64 R82, c[0x0][0x8b0] ;  /* 0x00022c00ff527b82 */ /* 0x000e620000000a00 */
[----:B---3--:R-:W-:-:S07]  /*4ce0*/  IMAD.IADD R36, R0, 0x1, R36 ;  /* 0x0000000100247824 */ /* 0x008fce00078e0224 */
[----:B------:R-:W3:Y:S08]  /*4cf0*/  LDC.64 R80, c[0x0][0x8a8] ;  /* 0x00022a00ff507b82 */ /* 0x000ef00000000a00 */
[----:B--2-4-:R-:W1:Y:S02]  /*4d00*/  LDC R90, c[0x0][0x374] ;  /* 0x0000dd00ff5a7b82 */ /* 0x014e640000000800 */
.L_x_116:
[----:B------:R-:W-:Y:S02]  /*4d10*/  LEA R0, R105, UR48, 0x3 ;  /* 0x0000003069007c11 */ /* 0x000fe4000f8e18ff */
[----:B------:R-:W-:Y:S02]  /*4d20*/  SHF.L.U32 R2, R95, 0x1f, RZ ;  /* 0x0000001f5f027819 */ /* 0x000fe400000006ff */
[----:B-1----:R-:W-:Y:S02]  /*4d30*/  LEA R16, R105, UR48, 0x4 ;  /* 0x0000003069107c11 */ /* 0x002fe4000f8e20ff */
[----:B------:R-:W2:Y:S02]  /*4d40*/  SYNCS.PHASECHK.TRANS64.TRYWAIT P0, [R0+URZ+0x70], R2 ;  /* 0x00007002000075a7 */ /* 0x000ea400080011ff */
[----:B--23--:R-:W-:Y:S05]  /*4d50*/  @!P0 BRA `(.L_x_80) ;  /* 0x0000003c00288947 */ /* 0x00cfea0003800000 */
.L_x_158:
[----:B------:R-:W4:Y:S01]  /*4d60*/  LDC.64 R10, c[0x0][0xb10] ;  /* 0x0002c400ff0a7b82 */ /* 0x000f220000000a00 */
[----:B------:R-:W3:Y:S01]  /*4d70*/  LDS.128 R16, [R16+0x100] ;  /* 0x0001000010107984 */ /* 0x000ee20000000c00 */
[----:B-1----:R-:W-:Y:S01]  /*4d80*/  ISETP.NE.AND P1, PT, R42, 0x1, PT ;  /* 0x000000012a00780c */ /* 0x002fe20003f25270 */
[----:B--2---:R-:W-:Y:S01]  /*4d90*/  VIADD R0, R0, 0x80 ;  /* 0x0000008000007836 */ /* 0x004fe20000000000 */
[----:B------:R-:W-:Y:S04]  /*4da0*/  ISETP.GE.AND P0, PT, R37, 0x1, PT ;  /* 0x000000012500780c */ /* 0x000fe80003f06270 */
[----:B------:R-:W1:Y:S01]  /*4db0*/  LDC.64 R8, c[0x0][0xb18] ;  /* 0x0002c600ff087b82 */ /* 0x000e620000000a00 */
[----:B------:R-:W-:Y:S01]  /*4dc0*/  PRMT R0, RZ, 0x654, R0 ;  /* 0x00000654ff007816 */ /* 0x000fe20000000000 */
[----:B------:R-:W-:Y:S01]  /*4dd0*/  @!PT LDS RZ, [RZ] ;  /* 0x00000000fffff984 */ /* 0x000fe20000000800 */
[----:B------:R-:W-:Y:S01]  /*4de0*/  @!PT LDS RZ, [RZ] ;  /* 0x00000000fffff984 */ /* 0x000fe20000000800 */
[----:B------:R-:W-:Y:S01]  /*4df0*/  @!PT LDS RZ, [RZ] ;  /* 0x00000000fffff984 */ /* 0x000fe20000000800 */
[----:B------:R-:W-:Y:S01]  /*4e00*/  @!PT LDS RZ, [RZ] ;  /* 0x00000000fffff984 */ /* 0x000fe20000000800 */
[----:B------:R2:W-:Y:S06]  /*4e10*/  MEMBAR.ALL.CTA ;  /* 0x0000000000007992 */ /* 0x0005ec0000008000 */
[----:B--2---:R-:W2:Y:S01]  /*4e20*/  FENCE.VIEW.ASYNC.S ;  /* 0x00000000000073c6 */ /* 0x004ea20000000000 */
[----:B------:R-:W1:Y:S08]  /*4e30*/  @!P1 LDC R12, c[0x0][0xb20] ;  /* 0x0002c800ff0c9b82 */ /* 0x000e700000000800 */
[----:B------:R-:W1:Y:S01]  /*4e40*/  @!P1 LDC R7, c[0x0][0xb0c] ;  /* 0x0002c300ff079b82 */ /* 0x000e620000000800 */
[----:B--2---:R2:W-:Y:S01]  /*4e50*/  SYNCS.ARRIVE.TRANS64.RED.A1T0 RZ, [R0+URZ], RZ ;  /* 0x000000ff00ff79a7 */ /* 0x0045e200081004ff */
[----:B---3--:R-:W-:Y:S04]  /*4e60*/  LOP3.LUT P4, RZ, R18, 0x1, RZ, 0xc0, !PT ;  /* 0x0000000112ff7812 */ /* 0x008fe8000788c0ff */
[----:B------:R-:W-:Y:S09]  /*4e70*/  P2R R103, PR, RZ, 0x10 ;  /* 0x00000010ff677803 */ /* 0x000ff20000000000 */
[----:B------:R-:W-:Y:S02]  /*4e80*/  @P4 MOV R45, R16 ;  /* 0x00000010002d4202 */ /* 0x000fe40000000f00 */
[----:B------:R-:W-:Y:S01]  /*4e90*/  @P4 LOP3.LUT R44, R17, 0xffff, RZ, 0xc0, !PT ;  /* 0x0000ffff112c4812 */ /* 0x000fe200078ec0ff */
[----:B--2-4-:R-:W-:Y:S06]  /*4ea0*/  @!P0 BRA `(.L_x_81) ;  /* 0x0000000000a48947 */ /* 0x014fec0003800000 */
[----:B------:R-:W-:Y:S01]  /*4eb0*/  IMAD.HI.U32 R0, R90, R41, RZ ;  /* 0x000000295a007227 */ /* 0x000fe200078e00ff */
[----:B------:R-:W-:Y:S02]  /*4ec0*/  ISETP.NE.AND P0, PT, R40, 0x1, PT ;  /* 0x000000012800780c */ /* 0x000fe40003f05270 */
[----:B------:R-:W-:Y:S01]  /*4ed0*/  ISETP.NE.AND P2, PT, R37, 0x1, PT ;  /* 0x000000012500780c */ /* 0x000fe20003f45270 */
[----:B------:R-:W-:Y:S01]  /*4ee0*/  IMAD.HI.U32 R4, R91, R84, RZ ;  /* 0x000000545b047227 */ /* 0x000fe200078e00ff */
[----:B------:R-:W-:Y:S02]  /*4ef0*/  SHF.R.U32.HI R0, RZ, R89, R0 ;  /* 0x00000059ff007219 */ /* 0x000fe40000011600 */
[----:B------:R-:W-:Y:S01]  /*4f00*/  ISETP.NE.AND P3, PT, R43, 0x1, PT ;  /* 0x000000012b00780c */ /* 0x000fe20003f65270 */
[----:B------:R-:W-:Y:S01]  /*4f10*/  IMAD.HI.U32 R6, R44, R41, RZ ;  /* 0x000000292c067227 */ /* 0x000fe200078e00ff */
[-C--:B------:R-:W-:Y:S02]  /*4f20*/  SHF.R.U32.HI R4, RZ, R85.reuse, R4 ;  /* 0x00000055ff047219 */ /* 0x080fe40000011604 */
[----:B------:R-:W-:Y:S01]  /*4f30*/  SEL R0, R90, R0, !P0 ;  /* 0x000000005a007207 */ /* 0x000fe20004000000 */
[----:B------:R-:W-:Y:S01]  /*4f40*/  IMAD.HI.U32 R5, R45, R84, RZ ;  /* 0x000000542d057227 */ /* 0x000fe200078e00ff */
[----:B------:R-:W-:Y:S03]  /*4f50*/  SEL R4, R91, R4, !P3 ;  /* 0x000000045b047207 */ /* 0x000fe60005800000 */
[-C--:B------:R-:W-:Y:S01]  /*4f60*/  IMAD.HI.U32 R3, R0, R38.reuse, RZ ;  /* 0x0000002600037227 */ /* 0x080fe200078e00ff */
[----:B------:R-:W-:Y:S03]  /*4f70*/  SHF.R.U32.HI R5, RZ, R85, R5 ;  /* 0x00000055ff057219 */ /* 0x000fe60000011605 */
[----:B------:R-:W-:Y:S01]  /*4f80*/  IMAD.HI.U32 R2, R4, R38, RZ ;  /* 0x0000002604027227 */ /* 0x000fe200078e00ff */
[----:B------:R-:W-:Y:S02]  /*4f90*/  @P2 SHF.R.U32.HI R0, RZ, R39, R3 ;  /* 0x00000027ff002219 */ /* 0x000fe40000011603 */
[----:B------:R-:W-:Y:S02]  /*4fa0*/  SHF.R.U32.HI R3, RZ, R89, R6 ;  /* 0x00000059ff037219 */ /* 0x000fe40000011606 */
[----:B------:R-:W-:Y:S01]  /*4fb0*/  @P2 SHF.R.U32.HI R4, RZ, R39, R2 ;  /* 0x00000027ff042219 */ /* 0x000fe20000011602 */
[----:B------:R-:W-:Y:S01]  /*4fc0*/  IMAD R0, R37, R0, RZ ;  /* 0x0000000025007224 */ /* 0x000fe200078e02ff */
[----:B------:R-:W-:Y:S02]  /*4fd0*/  SEL R3, R44, R3, !P0 ;  /* 0x000000032c037207 */ /* 0x000fe40004000000 */
[----:B------:R-:W-:Y:S01]  /*4fe0*/  SEL R2, R45, R5, !P3 ;  /* 0x000000052d027207 */ /* 0x000fe20005800000 */
[----:B------:R-:W-:Y:S01]  /*4ff0*/  IMAD R5, R37, R4, RZ ;  /* 0x0000000425057224 */ /* 0x000fe200078e02ff */
[C---:B------:R-:W-:Y:S01]  /*5000*/  ISETP.GE.AND P0, PT, R3.reuse, R0, PT ;  /* 0x000000000300720c */ /* 0x040fe20003f06270 */
[C---:B------:R-:W-:Y:S03]  /*5010*/  IMAD.HI.U32 R0, R3.reuse, R38, RZ ;  /* 0x0000002603007227 */ /* 0x040fe600078e00ff */
[C---:B------:R-:W-:Y:S02]  /*5020*/  ISETP.GE.OR P0, PT, R2.reuse, R5, P0 ;  /* 0x000000050200720c */ /* 0x040fe40000706670 */
[----:B------:R-:W-:Y:S04]  /*5030*/  SHF.R.U32.HI R0, RZ, R39, R0 ;  /* 0x00000027ff007219 */ /* 0x000fe80000011600 */
        /* <DEDUP_REMOVED lines=15> */
[----:B------:R-:W-:Y:S07]  /*5130*/  IMAD R44, R3, R40, R44 ;  /* 0x00000028032c7224 */ /* 0x000fee00078e022c */
.L_x_81:
[----:B-1----:R-:W-:Y:S01]  /*5140*/  @!P1 ISETP.NE.AND P0, PT, R8, 0x1, PT ;  /* 0x000000010800980c */ /* 0x002fe20003f05270 */
[----:B------:R-:W-:Y:S01]  /*5150*/  @!P1 IMAD.HI.U32 R2, R44, R9, RZ ;  /* 0x000000092c029227 */ /* 0x000fe200078e00ff */
[----:B------:R-:W-:Y:S01]  /*5160*/  R2UR UR42, R15 ;  /* 0x000000000f2a72ca */ /* 0x000fe200000e0000 */
[----:B------:R-:W-:Y:S01]  /*5170*/  BSSY.RECONVERGENT B6, `(.L_x_82) ;  /* 0x0000031000067945 */ /* 0x000fe20003800200 */
[----:B------:R-:W-:Y:S01]  /*5180*/  R2UR UR41, R14 ;  /* 0x000000000e2972ca */ /* 0x000fe200000e0000 */
[----:B------:R-:W-:Y:S01]  /*5190*/  @!P1 IMAD.HI.U32 R0, R45, R10, RZ ;  /* 0x0000000a2d009227 */ /* 0x000fe200078e00ff */
[----:B------:R-:W-:Y:S02]  /*51a0*/  @!P1 SHF.R.U32.HI R2, RZ, R12, R2 ;  /* 0x0000000cff029219 */ /* 0x000fe40000011602 */
[----:B------:R-:W-:Y:S01]  /*51b0*/  @!P1 ISETP.NE.AND P2, PT, R7, 0x1, PT ;  /* 0x000000010700980c */ /* 0x000fe20003f45270 */
[----:B------:R-:W-:Y:S01]  /*51c0*/  VIADD R105, R105, 0x1 ;  /* 0x0000000169697836 */ /* 0x000fe20000000000 */
[----:B------:R-:W-:Y:S02]  /*51d0*/  @!P1 SEL R2, R44, R2, !P0 ;  /* 0x000000022c029207 */ /* 0x000fe40004000000 */
[----:B------:R-:W-:Y:S02]  /*51e0*/  @!P1 SHF.R.U32.HI R0, RZ, R11, R0 ;  /* 0x0000000bff009219 */ /* 0x000fe40000011600 */
[----:B------:R-:W-:Y:S01]  /*51f0*/  LOP3.LUT P0, RZ, R93, 0x1b0, RZ, 0xc0, !PT ;  /* 0x000001b05dff7812 */ /* 0x000fe2000780c0ff */
[----:B------:R-:W-:Y:S01]  /*5200*/  USHF.L.U32 UR42, UR42, 0x7, URZ ;  /* 0x000000072a2a7899 */ /* 0x000fe200080006ff */
[----:B------:R-:W-:Y:S01]  /*5210*/  @!P1 SEL R3, R45, R0, !P2 ;  /* 0x000000002d039207 */ /* 0x000fe20005000000 */
[----:B------:R-:W-:Y:S01]  /*5220*/  UIMAD UR41, UR41, 0x60, URZ ;  /* 0x00000060292978a4 */ /* 0x000fe2000f8e02ff */
[----:B------:R-:W-:Y:S03]  /*5230*/  @P4 SHF.R.U32.HI R94, RZ, 0x10, R17 ;  /* 0x00000010ff5e4819 */ /* 0x000fe60000011611 */
[----:B------:R-:W-:Y:S02]  /*5240*/  @!P1 IMAD.IADD R0, R2, 0x1, -R3 ;  /* 0x0000000102009824 */ /* 0x000fe400078e0a03 */
[----:B------:R-:W-:Y:S02]  /*5250*/  @!P1 IMAD.IADD R2, R3, 0x1, -R2 ;  /* 0x0000000103029824 */ /* 0x000fe400078e0a02 */
[----:B------:R-:W-:Y:S02]  /*5260*/  @!P1 IMAD R45, R0, R7, R45 ;  /* 0x00000007002d9224 */ /* 0x000fe400078e022d */
[----:B------:R-:W-:Y:S01]  /*5270*/  @!P1 IMAD R44, R2, R8, R44 ;  /* 0x00000008022c9224 */ /* 0x000fe200078e022c */
[----:B------:R-:W-:Y:S06]  /*5280*/  @!P0 BRA `(.L_x_83) ;  /* 0x00000000007c8947 */ /* 0x000fec0003800000 */
[----:B------:R-:W1:Y:S01]  /*5290*/  LDCU.64 UR8, c[0x4][0x80] ;  /* 0x01001000ff0877ac */ /* 0x000e620008000a00 */
[----:B------:R-:W-:Y:S01]  /*52a0*/  MOV R2, 0x0 ;  /* 0x0000000000027802 */ /* 0x000fe20000000f00 */
[----:B------:R-:W-:Y:S02]  /*52b0*/  HFMA2 R12, -RZ, RZ, 0, 5.9604644775390625e-08 ;  /* 0x00000001ff0c7431 */ /* 0x000fe400000001ff */
[----:B------:R-:W-:Y:S01]  /*52c0*/  IMAD.MOV.U32 R8, RZ, RZ, 0x70 ;  /* 0x00000070ff087424 */ /* 0x000fe200078e00ff */
[----:B------:R2:W3:Y:S01]  /*52d0*/  LDC.64 R14, c[0x4][R2] ;  /* 0x01000000020e7b82 */ /* 0x0004e20000000a00 */
[----:B------:R-:W4:Y:S01]  /*52e0*/  LDCU.64 UR6, c[0x4][0x88] ;  /* 0x01001100ff0677ac */ /* 0x000f220008000a00 */
[----:B------:R-:W-:Y:S01]  /*52f0*/  IMAD.MOV.U32 R13, RZ, RZ, RZ ;  /* 0x000000ffff0d7224 */ /* 0x000fe200078e00ff */
[----:B------:R-:W2:Y:S01]  /*5300*/  LDCU.64 UR4, c[0x4][0x8] ;  /* 0x01000100ff0477ac */ /* 0x000ea20008000a00 */
[----:B-1----:R-:W-:Y:S01]  /*5310*/  MOV R5, UR9 ;  /* 0x0000000900057c02 */ /* 0x002fe20008000f00 */
[----:B------:R-:W-:Y:S01]  /*5320*/  IMAD.U32 R4, RZ, RZ, UR8 ;  /* 0x00000008ff047e24 */ /* 0x000fe2000f8e00ff */
[----:B----4-:R-:W-:Y:S01]  /*5330*/  MOV R7, UR7 ;  /* 0x0000000700077c02 */ /* 0x010fe20008000f00 */
[----:B------:R-:W-:Y:S01]  /*5340*/  IMAD.U32 R6, RZ, RZ, UR6 ;  /* 0x00000006ff067e24 */ /* 0x000fe2000f8e00ff */
[----:B--2---:R-:W-:Y:S01]  /*5350*/  MOV R11, UR5 ;  /* 0x00000005000b7c02 */ /* 0x004fe20008000f00 */
[----:B------:R-:W-:Y:S02]  /*5360*/  IMAD.U32 R10, RZ, RZ, UR4 ;  /* 0x00000004ff0a7e24 */ /* 0x000fe4000f8e00ff */
[----:B------:R-:W-:Y:S07]  /*5370*/  LEPC R20, `(.L_x_84) ;  /* 0x000000001014794e */ /* 0x000fee0000000000 */
[----:B---3-5:R-:W-:Y:S05]  /*5380*/  CALL.ABS.NOINC R14 ;  /* 0x000000000e007343 */ /* 0x028fea0003c00000 */
.L_x_84:
[----:B------:R-:W1:Y:S01]  /*5390*/  LDCU.64 UR8, c[0x4][0x80] ;  /* 0x01001000ff0877ac */ /* 0x000e620008000a00 */
[----:B------:R-:W2:Y:S01]  /*53a0*/  LDC.64 R2, c[0x4][R2] ;  /* 0x0100000002027b82 */ /* 0x000ea20000000a00 */
[----:B------:R-:W-:Y:S02]  /*53b0*/  HFMA2 R12, -RZ, RZ, 0, 5.9604644775390625e-08 ;  /* 0x00000001ff0c7431 */ /* 0x000fe400000001ff */
[----:B------:R-:W-:Y:S02]  /*53c0*/  IMAD.MOV.U32 R8, RZ, RZ, 0x70 ;  /* 0x00000070ff087424 */ /* 0x000fe400078e00ff */
[----:B------:R-:W-:Y:S01]  /*53d0*/  IMAD.MOV.U32 R13, RZ, RZ, RZ ;  /* 0x000000ffff0d7224 */ /* 0x000fe200078e00ff */
[----:B------:R-:W3:Y:S01]  /*53e0*/  LDCU.64 UR6, c[0x4][0x88] ;  /* 0x01001100ff0677ac */ /* 0x000ee20008000a00 */
[----:B------:R-:W4:Y:S01]  /*53f0*/  LDCU.64 UR4, c[0x4][0x8] ;  /* 0x01000100ff0477ac */ /* 0x000f220008000a00 */
[----:B-1----:R-:W-:Y:S02]  /*5400*/  MOV R4, UR8 ;  /* 0x0000000800047c02 */ /* 0x002fe40008000f00 */
[----:B------:R-:W-:Y:S02]  /*5410*/  MOV R5, UR9 ;  /* 0x0000000900057c02 */ /* 0x000fe40008000f00 */
[----:B---3--:R-:W-:Y:S01]  /*5420*/  MOV R7, UR7 ;  /* 0x0000000700077c02 */ /* 0x008fe20008000f00 */
[----:B------:R-:W-:Y:S01]  /*5430*/  IMAD.U32 R6, RZ, RZ, UR6 ;  /* 0x00000006ff067e24 */ /* 0x000fe2000f8e00ff */
[----:B----4-:R-:W-:Y:S01]  /*5440*/  MOV R11, UR5 ;  /* 0x00000005000b7c02 */ /* 0x010fe20008000f00 */
[----:B------:R-:W-:Y:S02]  /*5450*/  IMAD.U32 R10, RZ, RZ, UR4 ;  /* 0x00000004ff0a7e24 */ /* 0x000fe4000f8e00ff */
[----:B------:R-:W-:Y:S07]  /*5460*/  LEPC R20, `(.L_x_83) ;  /* 0x000000001014794e */ /* 0x000fee0000000000 */
[----:B--2---:R-:W-:Y:S05]  /*5470*/  CALL.ABS.NOINC R2 ;  /* 0x0000000002007343 */ /* 0x004fea0003c00000 */
.L_x_83:
[----:B------:R-:W-:Y:S05]  /*5480*/  BSYNC.RECONVERGENT B6 ;  /* 0x0000000000067941 */ /* 0x000fea0003800200 */
.L_x_82:
[----:B------:R-:W-:Y:S01]  /*5490*/  ISETP.NE.U32.AND P4, PT, R82, RZ, PT ;  /* 0x000000ff5200720c */ /* 0x000fe20003f85070 */
[----:B------:R-:W-:Y:S01]  /*54a0*/  UISETP.NE.AND UP2, UPT, UR51, URZ, UPT ;  /* 0x000000ff3300728c */ /* 0x000fe2000bf45270 */
[----:B------:R-:W-:Y:S01]  /*54b0*/  ISETP.NE.U32.AND P2, PT, RZ, UR38, PT ;  /* 0x00000026ff007c0c */ /* 0x000fe2000bf45070 */
[----:B------:R-:W-:Y:S01]  /*54c0*/  UISETP.NE.U32.AND UP1, UPT, UR44, URZ, UPT ;  /* 0x000000ff2c00728c */ /* 0x000fe2000bf25070 */
[----:B------:R-:W-:Y:S01]  /*54d0*/  ISETP.NE.AND.EX P4, PT, R83, RZ, PT, P4 ;  /* 0x000000ff5300720c */ /* 0x000fe20003f85340 */
[----:B------:R-:W-:Y:S01]  /*54e0*/  UPLOP3.LUT UP0, UPT, UPT, UPT, UPT, 0x40, 0x4 ;  /* 0x000000000004789c */ /* 0x000fe20003f0e870 */
[----:B------:R-:W-:Y:S01]  /*54f0*/  ISETP.NE.AND.EX P2, PT, RZ, UR39, PT, P2 ;  /* 0x00000027ff007c0c */ /* 0x000fe2000bf45320 */
[----:B------:R-:W-:Y:S01]  /*5500*/  UISETP.NE.AND.EX UP1, UPT, UR45, URZ, UPT, UP1 ;  /* 0x000000ff2d00728c */ /* 0x000fe2000bf25310 */
[----:B------:R-:W-:Y:S04]  /*5510*/  PLOP3.LUT P1, PT, PT, PT, UP2, 0x80, 0x8 ;  /* 0x000000000008781c */ /* 0x000fe80003f2f028 */
[----:B------:R-:W-:Y:S06]  /*5520*/  @UP2 UPLOP3.LUT UP0, UPT, UPT, UPT, UP1, 0x80, 0x8 ;  /* 0x000000000008289c */ /* 0x000fec0003f0f010 */
[----:B------:R-:W-:Y:S01]  /*5530*/  PLOP3.LUT P0, PT, PT, PT, UP0, 0x80, 0x8 ;  /* 0x000000000008781c */ /* 0x000fe20003f0f008 */
[----:B------:R-:W-:Y:S01]  /*5540*/  @!UPT UIADD3 URZ, UPT, UPT, URZ, URZ, URZ ;  /* 0x000000fffffff290 */ /* 0x000fe2000fffe0ff */
[----:B------:R-:W-:Y:S11]  /*5550*/  BRA.U !UP1, `(.L_x_85) ;  /* 0x0000000109387547 */ /* 0x000ff6000b800000 */
[----:B------:R-:W-:Y:S01]  /*5560*/  UISETP.NE.U32.AND UP0, UPT, UR38, URZ, UPT ;  /* 0x000000ff2600728c */ /* 0x000fe2000bf05070 */
[----:B------:R-:W-:Y:S02]  /*5570*/  HFMA2 R0, -RZ, RZ, 0, 5.9604644775390625e-08 ;  /* 0x00000001ff007431 */ /* 0x000fe400000001ff */
[----:B------:R-:W-:Y:S01]  /*5580*/  IMAD.MOV.U32 R88, RZ, RZ, 0x1 ;  /* 0x00000001ff587424 */ /* 0x000fe200078e00ff */
[----:B------:R-:W-:Y:S06]  /*5590*/  UISETP.NE.AND.EX UP0, UPT, UR39, URZ, UPT, UP0 ;  /* 0x000000ff2700728c */ /* 0x000fec000bf05300 */
[----:B------:R-:W-:Y:S05]  /*55a0*/  PLOP3.LUT P3, PT, PT, PT, UP0, 0x80, 0x8 ;  /* 0x000000000008781c */ /* 0x000fea0003f6f008 */
[----:B------:R-:W1:Y:S01]  /*55b0*/  @UP0 LDCU.64 UR6, c[0x0][0x888] ;  /* 0x00011100ff0607ac */ /* 0x000e620008000a00 */
[----:B------:R-:W-:Y:S07]  /*55c0*/  @UP0 UIMAD UR4, UR36, UR44, URZ ;  /* 0x0000002c240402a4 */ /* 0x000fee000f8e02ff */
[----:B------:R-:W-:Y:S01]  /*55d0*/  @!P3 PRMT R88, R0, 0x7610, R88 ;  /* 0x000076100058b816 */ /* 0x000fe20000000058 */
[----:B-1----:R-:W-:Y:S03]  /*55e0*/  @UP0 UIMAD.WIDE UR6, UR4, 0x4, UR6 ;  /* 0x00000004040608a5 */ /* 0x002fe6000f8e0206 */
[----:B------:R-:W1:Y:S03]  /*55f0*/  @!UP0 LDCU UR4, c[0x0][0x880] ;  /* 0x00011000ff0487ac */ /* 0x000e660008000800 */
[----:B------:R-:W-:Y:S01]  /*5600*/  IMAD.U32 R2, RZ, RZ, UR6 ;  /* 0x00000006ff027e24 */ /* 0x000fe2000f8e00ff */
[----:B------:R-:W-:Y:S05]  /*5610*/  MOV R3, UR7 ;  /* 0x0000000700037c02 */ /* 0x000fea0008000f00 */
[----:B-----5:R2:W5:Y:S02]  /*5620*/  @P3 LDG.E R49, desc[UR46][R2.64] ;  /* 0x0000002e02313981 */ /* 0x020564000c1e1900 */
[----:B-12---:R-:W-:Y:S02]  /*5630*/  @!P3 IMAD.U32 R49, RZ, RZ, UR4 ;  /* 0x00000004ff31be24 */ /* 0x006fe4000f8e00ff */
.L_x_85:
[----:B------:R-:W-:Y:S05]  /*5640*/  @!P4 BRA `(.L_x_86) ;  /* 0x000000000020c947 */ /* 0x000fea0003800000 */
[----:B------:R-:W-:Y:S04]  /*5650*/  ISETP.NE.U32.AND P3, PT, R80, RZ, PT ;  /* 0x000000ff5000720c */ /* 0x000fe80003f65070 */
[----:B------:R-:W-:Y:S11]  /*5660*/  ISETP.NE.AND.EX P3, PT, R81, RZ, PT, P3 ;  /* 0x000000ff5100720c */ /* 0x000ff60003f65330 */
[----:B------:R-:W-:Y:S02]  /*5670*/  @!UPT UIADD3 URZ, UPT, UPT, URZ, URZ, URZ ;  /* 0x000000fffffff290 */ /* 0x000fe4000fffe0ff */
[----:B------:R-:W1:Y:S01]  /*5680*/  @P3 LDC.64 R2, c[0x0][0x8a8] ;  /* 0x00022a00ff023b82 */ /* 0x000e620000000a00 */
[----:B------:R-:W-:Y:S04]  /*5690*/  @P3 IMAD R0, R82, UR36, RZ ;  /* 0x0000002452003c24 */ /* 0x000fe8000f8e02ff */
[----:B-1----:R-:W-:Y:S05]  /*56a0*/  @P3 IMAD.WIDE R2, R0, 0x4, R2 ;  /* 0x0000000400023825 */ /* 0x002fea00078e0202 */
[----:B-----5:R1:W5:Y:S02]  /*56b0*/  @P3 LDG.E R46, desc[UR46][R2.64] ;  /* 0x0000002e022e3981 */ /* 0x020364000c1e1900 */
[----:B-1----:R-:W2:Y:S02]  /*56c0*/  @!P3 LDC R46, c[0x0][0x8a0] ;  /* 0x00022800ff2ebb82 */ /* 0x002ea40000000800 */
.L_x_86:
[----:B-----5:R-:W-:Y:S01]  /*56d0*/  FSETP.NEU.AND P3, PT, R49, RZ, PT ;  /* 0x000000ff3100720b */ /* 0x020fe20003f6d000 */
[----:B------:R-:W-:Y:S01]  /*56e0*/  BSSY B1, `(.L_x_87) ;  /* 0x0000039000017945 */ /* 0x000fe20003800000 */
[----:B------:R-:W-:Y:S01]  /*56f0*/  SEL R3, RZ, 0xffffffff, P2 ;  /* 0xffffffffff037807 */ /* 0x000fe20001000000 */
[----:B------:R-:W-:Y:S01]  /*5700*/  IMAD.MOV.U32 R66, RZ, RZ, 0x1 ;  /* 0x00000001ff427424 */ /* 0x000fe200078e00ff */
[----:B------:R-:W-:Y:S01]  /*5710*/  @P1 LOP3.LUT P2, RZ, R88, 0xff, RZ, 0xc0, !PT ;  /* 0x000000ff58ff1812 */ /* 0x000fe2000784c0ff */
[C---:B------:R-:W-:Y:S01]  /*5720*/  IMAD R47, R48.reuse, 0x60, R36 ;  /* 0x00000060302f7824 */ /* 0x040fe200078e0224 */
[----:B------:R-:W-:Y:S01]  /*5730*/  @P1 SEL R0, RZ, 0xffffffff, P3 ;  /* 0xffffffffff001807 */ /* 0x000fe20001800000 */
[----:B------:R-:W-:Y:S01]  /*5740*/  IMAD R106, R101, -0x10, R99 ;  /* 0xfffffff0656a7824 */ /* 0x000fe200078e0263 */
[----:B------:R-:W-:Y:S01]  /*5750*/  LOP3.LUT R97, R97, 0x1, RZ, 0x3c, !PT ;  /* 0x0000000161617812 */ /* 0x000fe200078e3cff */
[----:B------:R-:W-:Y:S01]  /*5760*/  IMAD.MOV.U32 R65, RZ, RZ, RZ ;  /* 0x000000ffff417224 */ /* 0x000fe200078e00ff */
[C---:B------:R-:W-:Y:S02]  /*5770*/  @P0 SEL R0, R3.reuse, R0, !P2 ;  /* 0x0000000003000207 */ /* 0x040fe40005000000 */
[----:B------:R-:W-:Y:S02]  /*5780*/  CS2R R78, SRZ ;  /* 0x00000000004e7805 */ /* 0x000fe4000001ff00 */
[----:B------:R-:W-:Y:S02]  /*5790*/  LEA R64, R48, UR48, 0x3 ;  /* 0x0000003030407c11 */ /* 0x000fe4000f8e18ff */
[----:B------:R-:W-:Y:S02]  /*57a0*/  CS2R R76, SRZ ;  /* 0x00000000004c7805 */ /* 0x000fe4000001ff00 */
[----:B------:R-:W-:Y:S02]  /*57b0*/  @P1 LOP3.LUT R0, R0, 0x1, RZ, 0xc0, !PT ;  /* 0x0000000100001812 */ /* 0x000fe400078ec0ff */
[----:B------:R-:W-:Y:S02]  /*57c0*/  CS2R R70, SRZ ;  /* 0x0000000000467805 */ /* 0x000fe4000001ff00 */
[----:B------:R-:W-:Y:S02]  /*57d0*/  PLOP3.LUT P2, PT, PT, PT, UP1, 0x80, 0x8 ;  /* 0x000000000008781c */ /* 0x000fe40003f4f018 */
[----:B------:R-:W-:Y:S02]  /*57e0*/  CS2R R68, SRZ ;  /* 0x0000000000447805 */ /* 0x000fe4000001ff00 */
[----:B------:R-:W-:Y:S02]  /*57f0*/  ISETP.NE.U32.OR P5, PT, R0, 0x1, !P1 ;  /* 0x000000010000780c */ /* 0x000fe40004fa5470 */
[----:B------:R-:W-:Y:S02]  /*5800*/  CS2R R62, SRZ ;  /* 0x00000000003e7805 */ /* 0x000fe4000001ff00 */
[----:B------:R-:W-:Y:S02]  /*5810*/  LOP3.LUT P4, R104, R88, 0xff, RZ, 0xc0, !PT ;  /* 0x000000ff58687812 */ /* 0x000fe4000788c0ff */
[----:B------:R-:W-:Y:S02]  /*5820*/  CS2R R60, SRZ ;  /* 0x00000000003c7805 */ /* 0x000fe4000001ff00 */
[----:B------:R-:W-:Y:S02]  /*5830*/  SEL R2, RZ, 0xffffffff, P3 ;  /* 0xffffffffff027807 */ /* 0x000fe40001800000 */
[----:B------:R-:W-:Y:S02]  /*5840*/  CS2R R58, SRZ ;  /* 0x00000000003a7805 */ /* 0x000fe4000001ff00 */
[----:B------:R-:W-:Y:S02]  /*5850*/  P2R R107, PR, RZ, 0x20 ;  /* 0x00000020ff6b7803 */ /* 0x000fe40000000000 */
[----:B------:R-:W-:Y:S02]  /*5860*/  CS2R R56, SRZ ;  /* 0x0000000000387805 */ /* 0x000fe4000001ff00 */
[----:B------:R-:W-:Y:S02]  /*5870*/  @P2 SEL R2, R3, R2, !P4 ;  /* 0x0000000203022207 */ /* 0x000fe40006000000 */
[----:B------:R-:W-:Y:S02]  /*5880*/  @P5 SHF.L.U32 R0, R97, 0x1f, RZ ;  /* 0x0000001f61005819 */ /* 0x000fe400000006ff */
[----:B------:R-:W-:Y:S02]  /*5890*/  LOP3.LUT R2, R2, 0x1, RZ, 0xc0, !PT ;  /* 0x0000000102027812 */ /* 0x000fe400078ec0ff */
[----:B------:R1:W3:Y:S02]  /*58a0*/  @P5 SYNCS.PHASECHK.TRANS64.TRYWAIT P1, [UR48+0x30], R0 ;  /* 0x00003000ff0055a7 */ /* 0x0002e40008021130 */
[----:B------:R-:W-:Y:S04]  /*58b0*/  ISETP.NE.U32.AND P2, PT, R2, 0x1, PT ;  /* 0x000000010200780c */ /* 0x000fe80003f45070 */
[----:B------:R-:W-:Y:S02]  /*58c0*/  P2R R67, PR, RZ, 0x4 ;  /* 0x00000004ff437803 */ /* 0x000fe40000000000 */
[----:B-1----:R-:W-:Y:S04]  /*58d0*/  SHF.L.U32 R0, R96, 0x1f, RZ ;  /* 0x0000001f60007819 */ /* 0x002fe800000006ff */
[----:B------:R1:W4:Y:S01]  /*58e0*/  SYNCS.PHASECHK.TRANS64.TRYWAIT P0, [R64+URZ+0x90], R0 ;  /* 0x00009000400075a7 */ /* 0x00032200080011ff */
[----:B---3--:R-:W-:Y:S01]  /*58f0*/  @P5 SEL R66, RZ, 0x1, !P1 ;  /* 0x00000001ff425807 */ /* 0x008fe20004800000 */
[----:B-1----:R-:W-:Y:S06]  /*5900*/  @!P5 BRA `(.L_x_88) ;  /* 0x000000000058d947 */ /* 0x002fec0003800000 */
[----:B------:R-:W-:Y:S01]  /*5910*/  IMAD.MOV.U32 R79, RZ, RZ, RZ ;  /* 0x000000ffff4f7224 */ /* 0x000fe200078e00ff */
[----:B------:R-:W-:Y:S01]  /*5920*/  ISETP.NE.AND P1, PT, R66, RZ, PT ;  /* 0x000000ff4200720c */ /* 0x000fe20003f25270 */
[----:B------:R-:W-:Y:S01]  /*5930*/  BSSY B0, `(.L_x_89) ;  /* 0x000000c000007945 */ /* 0x000fe20003800000 */
[----:B------:R-:W-:Y:S02]  /*5940*/  CS2R R58, SRZ ;  /* 0x00000000003a7805 */ /* 0x000fe4000001ff00 */
[----:B------:R-:W-:Y:S02]  /*5950*/  CS2R R56, SRZ ;  /* 0x0000000000387805 */ /* 0x000fe4000001ff00 */
[----:B------:R-:W-:Y:S02]  /*5960*/  CS2R R62, SRZ ;  /* 0x00000000003e7805 */ /* 0x000fe4000001ff00 */
[----:B------:R-:W-:Y:S02]  /*5970*/  CS2R R60, SRZ ;  /* 0x00000000003c7805 */ /* 0x000fe4000001ff00 */
[----:B------:R-:W-:Y:S02]  /*5980*/  CS2R R70, SRZ ;  /* 0x0000000000467805 */ /* 0x000fe4000001ff00 */
[----:B------:R-:W-:Y:S02]  /*5990*/  CS2R R68, SRZ ;  /* 0x0000000000447805 */ /* 0x000fe4000001ff00 */
[----:B------:R-:W-:Y:S01]  /*59a0*/  CS2R R76, SRZ ;  /* 0x00000000004c7805 */ /* 0x000fe2000001ff00 */
[----:B------:R-:W-:Y:S06]  /*59b0*/  @P1 BRA `(.L_x_90) ;  /* 0x00000000000c1947 */ /* 0x000fec0003800000 */
[----:B------:R-:W-:Y:S04]  /*59c0*/  SHF.L.U32 R3, R97, 0x1f, RZ ;  /* 0x0000001f61037819 */ /* 0x000fe800000006ff */
[----:B------:R-:W1:Y:S02]  /*59d0*/  SYNCS.PHASECHK.TRANS64.TRYWAIT P1, [UR48+0x30], R3 ;  /* 0x00003003ff0075a7 */ /* 0x000e640008021130 */
[----:B-1----:R-:W-:Y:S05]  /*59e0*/  @!P1 BRA `(.L_x_91) ;  /* 0x0000003000189947 */ /* 0x002fea0003800000 */
.L_x_90:
[----:B------:R-:W-:Y:S05]  /*59f0*/  BSYNC B0 ;  /* 0x0000000000007941 */ /* 0x000fea0003800000 */
.L_x_89:
[----:B------:R-:W-:Y:S01]  /*5a00*/  ISETP.NE.AND P1, PT, R67, RZ, PT ;  /* 0x000000ff4300720c */ /* 0x000fe20003f25270 */
[----:B------:R-:W-:Y:S11]  /*5a10*/  HFMA2 R65, -RZ, RZ, 0, 5.9604644775390625e-08 ;  /* 0x00000001ff417431 */ /* 0x000ff600000001ff */
[----:B------:R-:W-:Y:S01]  /*5a20*/  @!UPT UIADD3 URZ, UPT, UPT, URZ, URZ, URZ ;  /* 0x000000fffffff290 */ /* 0x000fe2000fffe0ff */
[----:B------:R3:W1:Y:S04]  /*5a30*/  @P1 LDS.128 R56, [R100] ;  /* 0x0000000064381984 */ /* 0x0006680000000c00 */
[----:B------:R3:W1:Y:S04]  /*5a40*/  @P1 LDS.128 R60, [R99+0x10] ;  /* 0x00001000633c1984 */ /* 0x0006680000000c00 */
[----:B------:R3:W1:Y:S04]  /*5a50*/  @P1 LDS.128 R68, [R98+0x20] ;  /* 0x0000200062441984 */ /* 0x0006680000000c00 */
[----:B------:R3:W1:Y:S02]  /*5a60*/  @P1 LDS.128 R76, [R106+0x30] ;  /* 0x000030006a4c1984 */ /* 0x0006640000000c00 */
.L_x_88:
[----:B------:R-:W-:Y:S05]  /*5a70*/  BSYNC B1 ;  /* 0x0000000000017941 */ /* 0x000fea0003800000 */
.L_x_87:
[----:B-1----:R-:W-:Y:S04]  /*5a80*/  SHF.R.U32.HI R2, RZ, 0x15, R47 ;  /* 0x00000015ff027819 */ /* 0x002fe8000001162f */
[----:B------:R-:W-:Y:S01]  /*5a90*/  LOP3.LUT P1, RZ, R2, 0x3, R92, 0x48, !PT ;  /* 0x0000000302ff7812 */ /* 0x000fe2000782485c */
[----:B------:R-:W-:Y:S01]  /*5aa0*/  @!UPT UIADD3 URZ, UPT, UPT, URZ, URZ, URZ ;  /* 0x000000fffffff290 */ /* 0x000fe2000fffe0ff */
[----:B----4-:R-:W-:Y:S11]  /*5ab0*/  @P0 BRA `(.L_x_92) ;  /* 0x0000000000080947 */ /* 0x010ff60003800000 */
[----:B------:R-:W1:Y:S02]  /*5ac0*/  SYNCS.PHASECHK.TRANS64.TRYWAIT P0, [R64+URZ+0x90], R0 ;  /* 0x00009000400075a7 */ /* 0x000e6400080011ff */
[----:B-1----:R-:W-:Y:S05]  /*5ad0*/  @!P0 BRA `(.L_x_93) ;  /* 0x0000002c00f48947 */ /* 0x002fea0003800000 */
.L_x_92:
[----:B------:R-:W-:Y:S05]  /*5ae0*/  @!P1 BRA `(.L_x_94) ;  /* 0x0000000000409947 */ /* 0x000fea0003800000 */
[----:B------:R-:W4:Y:S01]  /*5af0*/  LDCU.64 UR8, c[0x4][0x70] ;  /* 0x01000e00ff0877ac */ /* 0x000f220008000a00 */
[----:B------:R-:W-:Y:S01]  /*5b00*/  MOV R3, 0x0 ;  /* 0x0000000000037802 */ /* 0x000fe20000000f00 */
[----:B------:R-:W-:Y:S02]  /*5b10*/  HFMA2 R12, -RZ, RZ, 0, 5.9604644775390625e-08 ;  /* 0x00000001ff0c7431 */ /* 0x000fe400000001ff */
[----:B------:R-:W-:Y:S02]  /*5b20*/  IMAD.MOV.U32 R8, RZ, RZ, 0x192 ;  /* 0x00000192ff087424 */ /* 0x000fe400078e00ff */
[----:B------:R-:W-:Y:S01]  /*5b30*/  IMAD.MOV.U32 R13, RZ, RZ, RZ ;  /* 0x000000ffff0d7224 */ /* 0x000fe200078e00ff */
[----:B------:R-:W5:Y:S01]  /*5b40*/  LDCU.64 UR6, c[0x4][0x78] ;  /* 0x01000f00ff0677ac */ /* 0x000f620008000a00 */
[----:B------:R-:W1:Y:S01]  /*5b50*/  LDC.64 R2, c[0x4][R3] ;  /* 0x0100000003027b82 */ /* 0x000e620000000a00 */
[----:B------:R-:W2:Y:S01]  /*5b60*/  LDCU.64 UR4, c[0x4][0x10] ;  /* 0x01000200ff0477ac */ /* 0x000ea20008000a00 */
[----:B----4-:R-:W-:Y:S01]  /*5b70*/  MOV R5, UR9 ;  /* 0x0000000900057c02 */ /* 0x010fe20008000f00 */
[----:B------:R-:W-:Y:S01]  /*5b80*/  IMAD.U32 R4, RZ, RZ, UR8 ;  /* 0x00000008ff047e24 */ /* 0x000fe2000f8e00ff */
[----:B-----5:R-:W-:Y:S01]  /*5b90*/  MOV R7, UR7 ;  /* 0x0000000700077c02 */ /* 0x020fe20008000f00 */
[----:B------:R-:W-:Y:S01]  /*5ba0*/  IMAD.U32 R6, RZ, RZ, UR6 ;  /* 0x00000006ff067e24 */ /* 0x000fe2000f8e00ff */
[----:B--2---:R-:W-:Y:S01]  /*5bb0*/  MOV R11, UR5 ;  /* 0x00000005000b7c02 */ /* 0x004fe20008000f00 */
[----:B------:R-:W-:Y:S02]  /*5bc0*/  IMAD.U32 R10, RZ, RZ, UR4 ;  /* 0x00000004ff0a7e24 */ /* 0x000fe4000f8e00ff */
[----:B------:R-:W-:Y:S07]  /*5bd0*/  LEPC R20, `(.L_x_94) ;  /* 0x000000001014794e */ /* 0x000fee0000000000 */
[----:B-1-3--:R-:W-:Y:S05]  /*5be0*/  CALL.ABS.NOINC R2 ;  /* 0x0000000002007343 */ /* 0x00afea0003c00000 */
.L_x_94:
[C---:B------:R-:W-:Y:S01]  /*5bf0*/  SHF.L.U32 R50, R56.reuse, 0x10, RZ ;  /* 0x0000001038327819 */ /* 0x040fe200000006ff */
[----:B------:R-:W-:Y:S05]  /*5c00*/  WARPSYNC.ALL ;  /* 0x0000000000007948 */ /* 0x000fea0003800000 */
[----:B------:R-:W-:Y:S01]  /*5c10*/  R2UR UR4, R47 ;  /* 0x000000002f0472ca */ /* 0x000fe200000e0000 */
[----:B------:R-:W-:Y:S01]  /*5c20*/  BSSY.RECONVERGENT B0, `(.L_x_95) ;  /* 0x0000088000007945 */ /* 0x000fe20003800200 */
[----:B------:R-:W-:Y:S02]  /*5c30*/  LOP3.LUT R51, R56, 0xffff0000, RZ, 0xc0, !PT ;  /* 0xffff000038337812 */ /* 0x000fe400078ec0ff */
[----:B------:R-:W-:Y:S02]  /*5c40*/  SHF.L.U32 R52, R57, 0x10, RZ ;  /* 0x0000001039347819 */ /* 0x000fe400000006ff */
[----:B------:R-:W-:Y:S07]  /*5c50*/  ISETP.NE.AND P0, PT, R102, RZ, PT ;  /* 0x000000ff6600720c */ /* 0x000fee0003f05270 */
[----:B------:R-:W1:Y:S02]  /*5c60*/  LDTM.x32 R4, tmem[UR4] ;  /* 0x00000004000479ee */ /* 0x000e6400082c0000 */
[C---:B-12---:R-:W-:Y:S01]  /*5c70*/  FMUL R0, R46.reuse, R4 ;  /* 0x000000042e007220 */ /* 0x046fe20000400000 */
[C---:B------:R-:W-:Y:S01]  /*5c80*/  FMUL R2, R46.reuse, R5 ;  /* 0x000000052e027220 */ /* 0x040fe20000400000 */
[C---:B------:R-:W-:Y:S01]  /*5c90*/  FMUL R4, R46.reuse, R8 ;  /* 0x000000082e047220 */ /* 0x040fe20000400000 */
[C---:B------:R-:W-:Y:S01]  /*5ca0*/  FMUL R3, R46.reuse, R6 ;  /* 0x000000062e037220 */ /* 0x040fe20000400000 */
[C---:B------:R-:W-:Y:S01]  /*5cb0*/  FMUL R5, R46.reuse, R9 ;  /* 0x000000092e057220 */ /* 0x040fe20000400000 */
[C---:B------:R-:W-:Y:S01]  /*5cc0*/  FMUL R8, R46.reuse, R12 ;  /* 0x0000000c2e087220 */ /* 0x040fe20000400000 */
[C---:B------:R-:W-:Y:S01]  /*5cd0*/  FMUL R6, R46.reuse, R10 ;  /* 0x0000000a2e067220 */ /* 0x040fe20000400000 */
[C---:B------:R-:W-:Y:S01]  /*5ce0*/  FMUL R9, R46.reuse, R13 ;  /* 0x0000000d2e097220 */ /* 0x040fe20000400000 */
[C---:B------:R-:W-:Y:S01]  /*5cf0*/  FMUL R12, R46.reuse, R16 ;  /* 0x000000102e0c7220 */ /* 0x040fe20000400000 */
[C---:B------:R-:W-:Y:S01]  /*5d00*/  FFMA R0, R49.reuse, R50, R0 ;  /* 0x0000003231007223 */ /* 0x040fe20000000000 */
[C---:B------:R-:W-:Y:S01]  /*5d10*/  FMUL R10, R46.reuse, R14 ;  /* 0x0000000e2e0a7220 */ /* 0x040fe20000400000 */
[C---:B------:R-:W-:Y:S01]  /*5d20*/  FMUL R13, R46.reuse, R17 ;  /* 0x000000112e0d7220 */ /* 0x040fe20000400000 */
[C---:B------:R-:W-:Y:S01]  /*5d30*/  FMUL R16, R46.reuse, R20 ;  /* 0x000000142e107220 */ /* 0x040fe20000400000 */
[----:B------:R-:W-:Y:S01]  /*5d40*/  FFMA R2, R49, R51, R2 ;  /* 0x0000003331027223 */ /* 0x000fe20000000002 */
        /* <DEDUP_REMOVED lines=9> */
[----:B------:R-:W-:Y:S01]  /*5de0*/  LOP3.LUT R32, R57, 0xffff0000, RZ, 0xc0, !PT ;  /* 0xffff000039207812 */ /* 0x000fe200078ec0ff */
[C---:B------:R-:W-:Y:S01]  /*5df0*/  FMUL R26, R46.reuse, R30 ;  /* 0x0000001e2e1a7220 */ /* 0x040fe20000400000 */
[----:B------:R-:W-:Y:S01]  /*5e00*/  FMUL R29, R46, R33 ;  /* 0x000000212e1d7220 */ /* 0x000fe20000400000 */
[----:B------:R-:W-:Y:S01]  /*5e10*/  SHF.L.U32 R33, R58, 0x10, RZ ;  /* 0x000000103a217819 */ /* 0x000fe200000006ff */
[----:B------:R-:W-:Y:S01]  /*5e20*/  FFMA R3, R49, R52, R3 ;  /* 0x0000003431037223 */ /* 0x000fe20000000003 */
[----:B------:R-:W-:Y:S01]  /*5e30*/  F2FP.BF16.F32.PACK_AB R52, R2, R0 ;  /* 0x000000000234723e */ /* 0x000fe200000010ff */
[C---:B------:R-:W-:Y:S01]  /*5e40*/  FMUL R7, R46.reuse, R7 ;  /* 0x000000072e077220 */ /* 0x040fe20000400000 */
[----:B------:R-:W-:Y:S01]  /*5e50*/  SHF.L.U32 R0, R59, 0x10, RZ ;  /* 0x000000103b007819 */ /* 0x000fe200000006ff */
[----:B------:R-:W-:Y:S01]  /*5e60*/  FMUL R30, R46, R34 ;  /* 0x000000222e1e7220 */ /* 0x000fe20000400000 */
[----:B------:R-:W-:Y:S01]  /*5e70*/  LOP3.LUT R34, R58, 0xffff0000, RZ, 0xc0, !PT ;  /* 0xffff00003a227812 */ /* 0x000fe200078ec0ff */
[----:B------:R-:W-:Y:S01]  /*5e80*/  FFMA R7, R49, R32, R7 ;  /* 0x0000002031077223 */ /* 0x000fe20000000007 */
[----:B------:R-:W-:Y:S01]  /*5e90*/  LOP3.LUT R2, R59, 0xffff0000, RZ, 0xc0, !PT ;  /* 0xffff00003b027812 */ /* 0x000fe200078ec0ff */
[C---:B------:R-:W-:Y:S01]  /*5ea0*/  FFMA R4, R49.reuse, R33, R4 ;  /* 0x0000002131047223 */ /* 0x040fe20000000004 */
[----:B------:R-:W-:Y:S01]  /*5eb0*/  FMUL R11, R46, R11 ;  /* 0x0000000b2e0b7220 */ /* 0x000fe20000400000 */
[----:B------:R-:W-:Y:S01]  /*5ec0*/  FFMA R5, R49, R34, R5 ;  /* 0x0000002231057223 */ /* 0x000fe20000000005 */
[----:B------:R-:W-:Y:S01]  /*5ed0*/  F2FP.BF16.F32.PACK_AB R53, R7, R3 ;  /* 0x000000030735723e */ /* 0x000fe200000010ff */
[C---:B------:R-:W-:Y:S01]  /*5ee0*/  FFMA R6, R49.reuse, R0, R6 ;  /* 0x0000000031067223 */ /* 0x040fe20000000006 */
[C---:B------:R-:W-:Y:S01]  /*5ef0*/  SHF.L.U32 R0, R60.reuse, 0x10, RZ ;  /* 0x000000103c007819 */ /* 0x040fe200000006ff */
[----:B------:R-:W-:Y:S01]  /*5f00*/  FFMA R11, R49, R2, R11 ;  /* 0x00000002310b7223 */ /* 0x000fe2000000000b */
[----:B------:R-:W-:Y:S01]  /*5f10*/  LOP3.LUT R2, R60, 0xffff0000, RZ, 0xc0, !PT ;  /* 0xffff00003c027812 */ /* 0x000fe200078ec0ff */
[----:B------:R-:W-:Y:S01]  /*5f20*/  FMUL R15, R46, R15 ;  /* 0x0000000f2e0f7220 */ /* 0x000fe20000400000 */
[----:B------:R-:W-:Y:S01]  /*5f30*/  SHF.L.U32 R3, R61, 0x10, RZ ;  /* 0x000000103d037819 */ /* 0x000fe200000006ff */
[----:B------:R-:W-:Y:S01]  /*5f40*/  FFMA R8, R49, R0, R8 ;  /* 0x0000000031087223 */ /* 0x000fe20000000008 */
[----:B------:R-:W-:Y:S01]  /*5f50*/  LOP3.LUT R0, R61, 0xffff0000, RZ, 0xc0, !PT ;  /* 0xffff00003d007812 */ /* 0x000fe200078ec0ff */
[C---:B------:R-:W-:Y:S01]  /*5f60*/  FFMA R9, R49.reuse, R2, R9 ;  /* 0x0000000231097223 */ /* 0x040fe20000000009 */
[C---:B------:R-:W-:Y:S01]  /*5f70*/  SHF.L.U32 R2, R62.reuse, 0x10, RZ ;  /* 0x000000103e027819 */ /* 0x040fe200000006ff */
[----:B------:R-:W-:Y:S01]  /*5f80*/  FFMA R10, R49, R3, R10 ;  /* 0x00000003310a7223 */ /* 0x000fe2000000000a */
[----:B------:R-:W-:Y:S01]  /*5f90*/  SHF.L.U32 R3, R63, 0x10, RZ ;  /* 0x000000103f037819 */ /* 0x000fe200000006ff */
[C---:B------:R-:W-:Y:S01]  /*5fa0*/  FFMA R15, R49.reuse, R0, R15 ;  /* 0x00000000310f7223 */ /* 0x040fe2000000000f */
[----:B------:R-:W-:Y:S01]  /*5fb0*/  LOP3.LUT R0, R62, 0xffff0000, RZ, 0xc0, !PT ;  /* 0xffff00003e007812 */ /* 0x000fe200078ec0ff */
[----:B------:R-:W-:Y:S01]  /*5fc0*/  FFMA R12, R49, R2, R12 ;  /* 0x00000002310c7223 */ /* 0x000fe2000000000c */
[----:B------:R-:W-:Y:S01]  /*5fd0*/  SHF.L.U32 R2, R68, 0x10, RZ ;  /* 0x0000001044027819 */ /* 0x000fe200000006ff */
[----:B------:R-:W-:Y:S01]  /*5fe0*/  FMUL R19, R46, R19 ;  /* 0x000000132e137220 */ /* 0x000fe20000400000 */
[----:B------:R-:W-:Y:S01]  /*5ff0*/  F2FP.BF16.F32.PACK_AB R54, R5, R4 ;  /* 0x000000040536723e */ /* 0x000fe200000010ff */
[----:B------:R-:W-:Y:S01]  /*6000*/  FFMA R13, R49, R0, R13 ;  /* 0x00000000310d7223 */ /* 0x000fe2000000000d */
[----:B------:R-:W-:Y:S01]  /*6010*/  LOP3.LUT R0, R63, 0xffff0000, RZ, 0xc0, !PT ;  /* 0xffff00003f007812 */ /* 0x000fe200078ec0ff */
[----:B------:R-:W-:Y:S01]  /*6020*/  FFMA R14, R49, R3, R14 ;  /* 0x00000003310e7223 */ /* 0x000fe2000000000e */
[----:B------:R-:W-:Y:S01]  /*6030*/  LOP3.LUT R3, R68, 0xffff0000, RZ, 0xc0, !PT ;  /* 0xffff000044037812 */ /* 0x000fe200078ec0ff */
[----:B------:R-:W-:Y:S01]  /*6040*/  FMUL R23, R46, R23 ;  /* 0x000000172e177220 */ /* 0x000fe20000400000 */
[----:B------:R-:W-:Y:S01]  /*6050*/  F2FP.BF16.F32.PACK_AB R55, R11, R6 ;  /* 0x000000060b37723e */ /* 0x000fe200000010ff */
[----:B------:R-:W-:Y:S01]  /*6060*/  FFMA R19, R49, R0, R19 ;  /* 0x0000000031137223 */ /* 0x000fe20000000013 */
[----:B------:R-:W-:Y:S01]  /*6070*/  SHF.L.U32 R0, R69, 0x10, RZ ;  /* 0x0000001045007819 */ /* 0x000fe200000006ff */
[----:B------:R-:W-:Y:S01]  /*6080*/  FFMA R16, R49, R2, R16 ;  /* 0x0000000231107223 */ /* 0x000fe20000000010 */
[----:B------:R-:W-:Y:S01]  /*6090*/  LOP3.LUT R2, R69, 0xffff0000, RZ, 0xc0, !PT ;  /* 0xffff000045027812 */ /* 0x000fe200078ec0ff */
[----:B------:R-:W-:Y:S01]  /*60a0*/  FFMA R17, R49, R3, R17 ;  /* 0x0000000331117223 */ /* 0x000fe20000000011 */
[----:B------:R-:W-:Y:S01]  /*60b0*/  SHF.L.U32 R3, R71, 0x10, RZ ;  /* 0x0000001047037819 */ /* 0x000fe200000006ff */
[----:B------:R-:W-:Y:S01]  /*60c0*/  FFMA R18, R49, R0, R18 ;  /* 0x0000000031127223 */ /* 0x000fe20000000012 */
[C---:B------:R-:W-:Y:S01]  /*60d0*/  SHF.L.U32 R0, R70.reuse, 0x10, RZ ;  /* 0x0000001046007819 */ /* 0x040fe200000006ff */
[----:B------:R1:W-:Y:S01]  /*60e0*/  STS.128 [R100], R52 ;  /* 0x0000003464007388 */ /* 0x0003e20000000c00 */
[----:B------:R-:W-:Y:S01]  /*60f0*/  F2FP.BF16.F32.PACK_AB R8, R9, R8 ;  /* 0x000000080908723e */ /* 0x000fe200000010ff */
[C---:B------:R-:W-:Y:S01]  /*6100*/  FFMA R23, R49.reuse, R2, R23 ;  /* 0x0000000231177223 */ /* 0x040fe20000000017 */
[----:B------:R-:W-:Y:S01]  /*6110*/  LOP3.LUT R2, R70, 0xffff0000, RZ, 0xc0, !PT ;  /* 0xffff000046027812 */ /* 0x000fe200078ec0ff */
[----:B------:R-:W-:Y:S01]  /*6120*/  FFMA R20, R49, R0, R20 ;  /* 0x0000000031147223 */ /* 0x000fe20000000014 */
[----:B------:R-:W-:Y:S01]  /*6130*/  LOP3.LUT R0, R71, 0xffff0000, RZ, 0xc0, !PT ;  /* 0xffff000047007812 */ /* 0x000fe200078ec0ff */
[----:B------:R-:W-:Y:S01]  /*6140*/  FMUL R27, R46, R27 ;  /* 0x0000001b2e1b7220 */ /* 0x000fe20000400000 */
[----:B------:R-:W-:Y:S01]  /*6150*/  F2FP.BF16.F32.PACK_AB R9, R15, R10 ;  /* 0x0000000a0f09723e */ /* 0x000fe200000010ff */
[C---:B------:R-:W-:Y:S01]  /*6160*/  FFMA R21, R49.reuse, R2, R21 ;  /* 0x0000000231157223 */ /* 0x040fe20000000015 */
[C---:B------:R-:W-:Y:S01]  /*6170*/  FFMA R22, R49.reuse, R3, R22 ;  /* 0x0000000331167223 */ /* 0x040fe20000000016 */
[----:B------:R-:W-:Y:S01]  /*6180*/  FFMA R27, R49, R0, R27 ;  /* 0x00000000311b7223 */ /* 0x000fe2000000001b */
[----:B------:R-:W-:Y:S01]  /*6190*/  SHF.L.U32 R2, R76, 0x10, RZ ;  /* 0x000000104c027819 */ /* 0x000fe200000006ff */
[----:B------:R-:W-:Y:S01]  /*61a0*/  FMUL R31, R46, R31 ;  /* 0x0000001f2e1f7220 */ /* 0x000fe20000400000 */
[----:B------:R-:W-:Y:S01]  /*61b0*/  LOP3.LUT R0, R76, 0xffff0000, RZ, 0xc0, !PT ;  /* 0xffff00004c007812 */ /* 0x000fe200078ec0ff */
[----:B------:R-:W-:Y:S01]  /*61c0*/  FMUL R35, R46, R35 ;  /* 0x000000232e237220 */ /* 0x000fe20000400000 */
[----:B------:R-:W-:Y:S01]  /*61d0*/  SHF.L.U32 R3, R77, 0x10, RZ ;  /* 0x000000104d037819 */ /* 0x000fe200000006ff */
[----:B------:R-:W-:Y:S01]  /*61e0*/  FFMA R24, R49, R2, R24 ;  /* 0x0000000231187223 */ /* 0x000fe20000000018 */
[----:B------:R-:W-:Y:S01]  /*61f0*/  F2FP.BF16.F32.PACK_AB R10, R13, R12 ;  /* 0x0000000c0d0a723e */ /* 0x000fe200000010ff */
[----:B------:R-:W-:Y:S01]  /*6200*/  FFMA R25, R49, R0, R25 ;  /* 0x0000000031197223 */ /* 0x000fe20000000019 */
[----:B------:R-:W-:Y:S01]  /*6210*/  F2FP.BF16.F32.PACK_AB R11, R19, R14 ;  /* 0x0000000e130b723e */ /* 0x000fe200000010ff */
[----:B------:R-:W-:Y:S01]  /*6220*/  FFMA R26, R49, R3, R26 ;  /* 0x00000003311a7223 */ /* 0x000fe2000000001a */
[----:B------:R-:W-:Y:S02]  /*6230*/  LOP3.LUT R0, R77, 0xffff0000, RZ, 0xc0, !PT ;  /* 0xffff00004d007812 */ /* 0x000fe400078ec0ff */
[C---:B------:R-:W-:Y:S01]  /*6240*/  SHF.L.U32 R2, R78.reuse, 0x10, RZ ;  /* 0x000000104e027819 */ /* 0x040fe200000006ff */
[----:B------:R1:W-:Y:S01]  /*6250*/  STS.128 [R99+0x10], R8 ;  /* 0x0000100863007388 */ /* 0x0003e20000000c00 */
[----:B------:R-:W-:Y:S01]  /*6260*/  LOP3.LUT R3, R78, 0xffff0000, RZ, 0xc0, !PT ;  /* 0xffff00004e037812 */ /* 0x000fe200078ec0ff */
[----:B------:R-:W-:Y:S01]  /*6270*/  FFMA R31, R49, R0, R31 ;  /* 0x00000000311f7223 */ /* 0x000fe2000000001f */
[----:B------:R-:W-:Y:S01]  /*6280*/  SHF.L.U32 R4, R79, 0x10, RZ ;  /* 0x000000104f047819 */ /* 0x000fe200000006ff */
[----:B------:R-:W-:Y:S01]  /*6290*/  FFMA R28, R49, R2, R28 ;  /* 0x00000002311c7223 */ /* 0x000fe2000000001c */
[----:B------:R-:W-:Y:S01]  /*62a0*/  F2FP.BF16.F32.PACK_AB R16, R17, R16 ;  /* 0x000000101110723e */ /* 0x000fe200000010ff */
[----:B------:R-:W-:Y:S01]  /*62b0*/  FFMA R29, R49, R3, R29 ;  /* 0x00000003311d7223 */ /* 0x000fe2000000001d */
[----:B------:R-:W-:Y:S01]  /*62c0*/  LOP3.LUT R5, R79, 0xffff0000, RZ, 0xc0, !PT ;  /* 0xffff00004f057812 */ /* 0x000fe200078ec0ff */
[----:B------:R-:W-:Y:S01]  /*62d0*/  FFMA R30, R49, R4, R30 ;  /* 0x00000004311e7223 */ /* 0x000fe2000000001e */
[----:B------:R-:W-:Y:S02]  /*62e0*/  F2FP.BF16.F32.PACK_AB R17, R23, R18 ;  /* 0x000000121711723e */ /* 0x000fe400000010ff */
[----:B------:R-:W-:Y:S01]  /*62f0*/  F2FP.BF16.F32.PACK_AB R18, R21, R20 ;  /* 0x000000141512723e */ /* 0x000fe200000010ff */
[----:B------:R-:W-:Y:S01]  /*6300*/  FFMA R35, R49, R5, R35 ;  /* 0x0000000531237223 */ /* 0x000fe20000000023 */
[----:B------:R-:W-:Y:S02]  /*6310*/  F2FP.BF16.F32.PACK_AB R19, R27, R22 ;  /* 0x000000161b13723e */ /* 0x000fe400000010ff */
[----:B------:R-:W-:Y:S02]  /*6320*/  F2FP.BF16.F32.PACK_AB R24, R25, R24 ;  /* 0x000000181918723e */ /* 0x000fe400000010ff */
[----:B------:R-:W-:Y:S01]  /*6330*/  F2FP.BF16.F32.PACK_AB R25, R31, R26 ;  /* 0x0000001a1f19723e */ /* 0x000fe200000010ff */
[----:B------:R1:W-:Y:S01]  /*6340*/  STS.128 [R98+0x20], R16 ;  /* 0x0000201062007388 */ /* 0x0003e20000000c00 */
[----:B------:R-:W-:Y:S02]  /*6350*/  F2FP.BF16.F32.PACK_AB R26, R29, R28 ;  /* 0x0000001c1d1a723e */ /* 0x000fe400000010ff */
[----:B------:R-:W-:Y:S05]  /*6360*/  F2FP.BF16.F32.PACK_AB R27, R35, R30 ;  /* 0x0000001e231b723e */ /* 0x000fea00000010ff */
[----:B------:R1:W-:Y:S01]  /*6370*/  STS.128 [R106+0x30], R24 ;  /* 0x000030186a007388 */ /* 0x0003e20000000c00 */
[----:B------:R-:W-:Y:S01]  /*6380*/  @!PT LDS RZ, [RZ] ;  /* 0x00000000fffff984 */ /* 0x000fe20000000800 */
[----:B------:R-:W-:Y:S01]  /*6390*/  @!PT LDS RZ, [RZ] ;  /* 0x00000000fffff984 */ /* 0x000fe20000000800 */
[----:B------:R-:W-:Y:S01]  /*63a0*/  @!PT LDS RZ, [RZ] ;  /* 0x00000000fffff984 */ /* 0x000fe20000000800 */
[----:B------:R-:W-:Y:S01]  /*63b0*/  @!PT LDS RZ, [RZ] ;  /* 0x00000000fffff984 */ /* 0x000fe20000000800 */
[----:B------:R2:W-:Y:S07]  /*63c0*/  MEMBAR.ALL.CTA ;  /* 0x0000000000007992 */ /* 0x0005ee0000008000 */
[----:B--2---:R-:W2:Y:S02]  /*63d0*/  FENCE.VIEW.ASYNC.S ;  /* 0x00000000000073c6 */ /* 0x004ea40000000000 */
[----:B--2---:R-:W-:Y:S06]  /*63e0*/  BAR.SYNC.DEFER_BLOCKING 0x1, 0x80 ;  /* 0x0042000000007b1d */ /* 0x004fec0000010000 */
[----:B------:R-:W-:Y:S05]  /*63f0*/  @P0 BRA `(.L_x_96) ;  /* 0x0000000000280947 */ /* 0x000fea0003800000 */
[----:B------:R-:W-:Y:S02]  /*6400*/  UIADD3 UR4, UPT, UPT, UR48, 0x200, URZ ;  /* 0x0000020030047890 */ /* 0x000fe4000fffe0ff */
[----:B------:R-:W-:Y:S01]  /*6410*/  UIADD3 UR6, UP0, UPT, UR52, 0x680, URZ ;  /* 0x0000068034067890 */ /* 0x000fe2000ff1e0ff */
[----:B------:R-:W-:Y:S03]  /*6420*/  UMOV UR43, UR36 ;  /* 0x00000024002b7c82 */ /* 0x000fe60008000000 */
[----:B------:R-:W-:Y:S01]  /*6430*/  MOV R93, UR4 ;  /* 0x00000004005d7c02 */ /* 0x000fe20008000f00 */
[----:B------:R-:W-:Y:S03]  /*6440*/  UIADD3.X UR7, UPT, UPT, URZ, UR53, URZ, UP0, !UPT ;  /* 0x00000035ff077290 */ /* 0x000fe600087fe4ff */
[----:B------:R-:W-:Y:S11]  /*6450*/  R2UR UR40, R93 ;  /* 0x000000005d2872ca */ /* 0x000ff600000e0000 */
[----:B------:R-:W-:Y:S02]  /*6460*/  @!UPT UIADD3 URZ, UPT, UPT, URZ, URZ, URZ ;  /* 0x000000fffffff290 */ /* 0x000fe4000fffe0ff */
[----:B------:R2:W-:Y:S01]  /*6470*/  UTMASTG.3D [UR40], [UR6] ;  /* 0x00000028060073b5 */ /* 0x0005e20008010000 */
[----:B------:R0:W-:Y:S01]  /*6480*/  UTMACMDFLUSH ;  /* 0x00000000000079b7 */ /* 0x0001e20000000000 */
[----:B--2---:R-:W-:Y:S04]  /*6490*/  DEPBAR.LE SB0, 0x1 ;  /* 0x000080400000791a */ /* 0x004fe80000000000 */
.L_x_96:
[----:B------:R-:W-:Y:S05]  /*64a0*/  BSYNC.RECONVERGENT B0 ;  /* 0x0000000000007941 */ /* 0x000fea0003800200 */
.L_x_95:
[----:B------:R-:W-:Y:S01]  /*64b0*/  BAR.SYNC.DEFER_BLOCKING 0x1, 0x80 ;  /* 0x0042000000007b1d */ /* 0x000fe20000010000 */
[----:B------:R-:W-:Y:S01]  /*64c0*/  ISETP.NE.AND P1, PT, R107, RZ, PT ;  /* 0x000000ff6b00720c */ /* 0x000fe20003f25270 */
[----:B------:R-:W-:Y:S01]  /*64d0*/  UIADD3 UR4, UPT, UPT, UR50, -0x1, URZ ;  /* 0xffffffff32047890 */ /* 0x000fe2000fffe0ff */
[----:B------:R-:W-:Y:S03]  /*64e0*/  LEA R2, R65, UR48, 0x3 ;  /* 0x0000003041027c11 */ /* 0x000fe6000f8e18ff */
[----:B------:R-:W-:Y:S08]  /*64f0*/  UISETP.GT.U32.AND UP0, UPT, UR4, -0x3, UPT ;  /* 0xfffffffd0400788c */ /* 0x000ff0000bf04070 */
[----:B------:R-:W-:Y:S01]  /*6500*/  @P1 SHF.L.U32 R3, R97, 0x1f, RZ ;  /* 0x0000001f61031819 */ /* 0x000fe200000006ff */
[----:B------:R-:W-:Y:S06]  /*6510*/  BRA.U UP0, `(.L_x_97) ;  /* 0x0000000100247547 */ /* 0x000fec000b800000 */
[----:B------:R-:W-:Y:S01]  /*6520*/  IMAD.U32 R4, RZ, RZ, UR49 ;  /* 0x00000031ff047e24 */ /* 0x000fe2000f8e00ff */
[----:B------:R-:W-:Y:S01]  /*6530*/  MOV R0, UR37 ;  /* 0x0000002500007c02 */ /* 0x000fe20008000f00 */
[----:B------:R-:W-:Y:S03]  /*6540*/  UIADD3 UR49, UPT, UPT, UR49, 0x1, URZ ;  /* 0x0000000131317890 */ /* 0x000fe6000fffe0ff */
[----:B------:R-:W-:Y:S01]  /*6550*/  @P1 LEA R4, R4, UR48, 0x3 ;  /* 0x0000003004041c11 */ /* 0x000fe2000f8e18ff */
[----:B------:R-:W-:Y:S04]  /*6560*/  UISETP.NE.AND UP0, UPT, UR49, 0x3, UPT ;  /* 0x000000033100788c */ /* 0x000fe8000bf05270 */
[----:B------:R-:W-:Y:S01]  /*6570*/  @P1 VIADD R4, R4, 0x48 ;  /* 0x0000004804041836 */ /* 0x000fe20000000000 */
[----:B------:R-:W-:Y:S04]  /*6580*/  USEL UR49, UR49, URZ, UP0 ;  /* 0x000000ff31317287 */ /* 0x000fe80008000000 */
[----:B------:R-:W-:Y:S04]  /*6590*/  @P1 PRMT R0, R0, 0x654, R4 ;  /* 0x0000065400001816 */ /* 0x000fe80000000004 */
[----:B------:R2:W-:Y:S04]  /*65a0*/  @P1 SYNCS.ARRIVE.TRANS64.RED.A1T0 RZ, [R0+URZ], RZ ;  /* 0x000000ff00ff19a7 */ /* 0x0005e800081004ff */
.L_x_97:
[----:B------:R-:W4:Y:S01]  /*65b0*/  @P1 SYNCS.PHASECHK.TRANS64.TRYWAIT P0, [R2+URZ+0x30], R3 ;  /* 0x00003003020015a7 */ /* 0x000f2200080011ff */
[----:B------:R-:W-:Y:S01]  /*65c0*/  BSSY B1, `(.L_x_98) ;  /* 0x0000016000017945 */ /* 0x000fe20003800000 */
[----:B----4-:R-:W-:Y:S03]  /*65d0*/  @P1 SEL R66, RZ, 0x1, !P0 ;  /* 0x00000001ff421807 */ /* 0x010fe60004000000 */
[----:B------:R-:W-:Y:S05]  /*65e0*/  @!P1 BRA `(.L_x_99) ;  /* 0x00000000004c9947 */ /* 0x000fea0003800000 */
[----:B------:R-:W-:Y:S01]  /*65f0*/  ISETP.NE.AND P0, PT, R66, RZ, PT ;  /* 0x000000ff4200720c */ /* 0x000fe20003f05270 */
[----:B------:R-:W-:Y:S01]  /*6600*/  BSSY B0, `(.L_x_100) ;  /* 0x000000b000007945 */ /* 0x000fe20003800000 */
[----:B------:R-:W-:Y:S11]  /*6610*/  ISETP.NE.AND P1, PT, R67, RZ, PT ;  /* 0x000000ff4300720c */ /* 0x000ff60003f25270 */
[----:B------:R-:W-:Y:S02]  /*6620*/  @!UPT UIADD3 URZ, UPT, UPT, URZ, URZ, URZ ;  /* 0x000000fffffff290 */ /* 0x000fe4000fffe0ff */
[C---:B------:R-:W-:Y:S01]  /*6630*/  @P1 IMAD R6, R65.reuse, 0x2000, R100 ;  /* 0x0000200041061824 */ /* 0x040fe200078e0264 */
[C---:B------:R-:W-:Y:S01]  /*6640*/  @P1 LEA R4, R65.reuse, R98, 0xd ;  /* 0x0000006241041211 */ /* 0x040fe200078e68ff */
[C---:B------:R-:W-:Y:S02]  /*6650*/  @P1 IMAD R5, R65.reuse, 0x2000, R99 ;  /* 0x0000200041051824 */ /* 0x040fe400078e0263 */
[----:B------:R-:W-:Y:S01]  /*6660*/  @P1 IMAD R3, R65, 0x2000, R106 ;  /* 0x0000200041031824 */ /* 0x000fe200078e026a */
[----:B------:R-:W-:Y:S06]  /*6670*/  @P0 BRA `(.L_x_101) ;  /* 0x00000000000c0947 */ /* 0x000fec0003800000 */
[----:B--2---:R-:W-:Y:S04]  /*6680*/  SHF.L.U32 R0, R97, 0x1f, RZ ;  /* 0x0000001f61007819 */ /* 0x004fe800000006ff */
[----:B------:R-:W2:Y:S02]  /*6690*/  SYNCS.PHASECHK.TRANS64.TRYWAIT P0, [R2+URZ+0x30], R0 ;  /* 0x00003000020075a7 */ /* 0x000ea400080011ff */
[----:B--2---:R-:W-:Y:S05]  /*66a0*/  @!P0 BRA `(.L_x_102) ;  /* 0x0000002400148947 */ /* 0x004fea0003800000 */
.L_x_101:
[----:B------:R-:W-:Y:S05]  /*66b0*/  BSYNC B0 ;  /* 0x0000000000007941 */ /* 0x000fea0003800000 */
.L_x_100:
[----:B------:R-:W-:Y:S02]  /*66c0*/  ISETP.NE.AND P0, PT, R67, RZ, PT ;  /* 0x000000ff4300720c */ /* 0x000fe40003f05270 */
[----:B------:R-:W-:Y:S11]  /*66d0*/  IADD3 R65, PT, PT, R65, 0x1, RZ ;  /* 0x0000000141417810 */ /* 0x000ff60007ffe0ff */
[----:B------:R4:W1:Y:S04]  /*66e0*/  @P0 LDS.128 R56, [R6] ;  /* 0x0000000006380984 */ /* 0x0008680000000c00 */
[----:B------:R4:W1:Y:S04]  /*66f0*/  @P0 LDS.128 R60, [R5+0x10] ;  /* 0x00001000053c0984 */ /* 0x0008680000000c00 */
[----:B------:R4:W1:Y:S04]  /*6700*/  @P0 LDS.128 R68, [R4+0x20] ;  /* 0x0000200004440984 */ /* 0x0008680000000c00 */
[----:B------:R4:W1:Y:S02]  /*6710*/  @P0 LDS.128 R76, [R3+0x30] ;  /* 0x00003000034c0984 */ /* 0x0008640000000c00 */
.L_x_99:
[----:B------:R-:W-:Y:S05]  /*6720*/  BSYNC B1 ;  /* 0x0000000000017941 */ /* 0x000fea0003800000 */
.L_x_98:
[----:B--2---:R-:W-:Y:S05]  /*6730*/  VIADD R0, R47, 0x20 ;  /* 0x000000202f007836 */ /* 0x004fea0000000000 */
[----:B------:R-:W-:Y:S04]  /*6740*/  SHF.R.U32.HI R0, RZ, 0x15, R0 ;  /* 0x00000015ff007819 */ /* 0x000fe80000011600 */
[----:B------:R-:W-:Y:S11]  /*6750*/  LOP3.LUT P0, RZ, R0, 0x3, R92, 0x48, !PT ;  /* 0x0000000300ff7812 */ /* 0x000ff6000780485c */
[----:B------:R-:W-:Y:S02]  /*6760*/  @!UPT UIADD3 URZ, UPT, UPT, URZ, URZ, URZ ;  /* 0x000000fffffff290 */ /* 0x000fe4000fffe0ff */
[----:B------:R-:W-:Y:S05]  /*6770*/  @!P0 BRA `(.L_x_103) ;  /* 0x0000000000408947 */ /* 0x000fea0003800000 */
[----:B------:R-:W2:Y:S01]  /*6780*/  LDCU.64 UR8, c[0x4][0x70] ;  /* 0x01000e00ff0877ac */ /* 0x000ea20008000a00 */
[----:B----4-:R-:W-:Y:S01]  /*6790*/  MOV R3, 0x0 ;  /* 0x0000000000037802 */ /* 0x010fe20000000f00 */
[----:B------:R-:W-:Y:S02]  /*67a0*/  HFMA2 R12, -RZ, RZ, 0, 5.9604644775390625e-08 ;  /* 0x00000001ff0c7431 */ /* 0x000fe400000001ff */
[----:B-1----:R-:W-:Y:S02]  /*67b0*/  IMAD.MOV.U32 R8, RZ, RZ, 0x192 ;  /* 0x00000192ff087424 */ /* 0x002fe400078e00ff */
[----:B------:R-:W-:Y:S01]  /*67c0*/  IMAD.MOV.U32 R13, RZ, RZ, RZ ;  /* 0x000000ffff0d7224 */ /* 0x000fe200078e00ff */
[----:B------:R-:W1:Y:S01]  /*67d0*/  LDCU.64 UR6, c[0x4][0x78] ;  /* 0x01000f00ff0677ac */ /* 0x000e620008000a00 */
[----:B------:R-:W4:Y:S01]  /*67e0*/  LDC.64 R2, c[0x4][R3] ;  /* 0x0100000003027b82 */ /* 0x000f220000000a00 */
[----:B------:R-:W5:Y:S01]  /*67f0*/  LDCU.64 UR4, c[0x4][0x10] ;  /* 0x01000200ff0477ac */ /* 0x000f620008000a00 */
[----:B--2---:R-:W-:Y:S01]  /*6800*/  MOV R5, UR9 ;  /* 0x0000000900057c02 */ /* 0x004fe20008000f00 */
[----:B------:R-:W-:Y:S01]  /*6810*/  IMAD.U32 R4, RZ, RZ, UR8 ;  /* 0x00000008ff047e24 */ /* 0x000fe2000f8e00ff */
[----:B-1----:R-:W-:Y:S01]  /*6820*/  MOV R7, UR7 ;  /* 0x0000000700077c02 */ /* 0x002fe20008000f00 */
[----:B------:R-:W-:Y:S01]  /*6830*/  IMAD.U32 R6, RZ, RZ, UR6 ;  /* 0x00000006ff067e24 */ /* 0x000fe2000f8e00ff */
[----:B-----5:R-:W-:Y:S01]  /*6840*/  MOV R11, UR5 ;  /* 0x00000005000b7c02 */ /* 0x020fe20008000f00 */
[----:B------:R-:W-:Y:S02]  /*6850*/  IMAD.U32 R10, RZ, RZ, UR4 ;  /* 0x00000004ff0a7e24 */ /* 0x000fe4000f8e00ff */
[----:B------:R-:W-:Y:S07]  /*6860*/  LEPC R20, `(.L_x_103) ;  /* 0x000000001014794e */ /* 0x000fee0000000000 */
[----:B---34-:R-:W-:Y:S05]  /*6870*/  CALL.ABS.NOINC R2 ;  /* 0x0000000002007343 */ /* 0x018fea0003c00000 */
.L_x_103:
[C---:B-1----:R-:W-:Y:S01]  /*6880*/  SHF.L.U32 R50, R56.reuse, 0x10, RZ ;  /* 0x0000001038327819 */ /* 0x042fe200000006ff */
[----:B------:R-:W-:Y:S05]  /*6890*/  WARPSYNC.ALL ;  /* 0x0000000000007948 */ /* 0x000fea0003800000 */
[----:B------:R-:W-:Y:S01]  /*68a0*/  R2UR UR4, R47 ;  /* 0x000000002f0472ca */ /* 0x000fe200000e0000 */
[----:B------:R-:W-:Y:S01]  /*68b0*/  BSSY.RECONVERGENT B0, `(.L_x_104) ;  /* 0x0000087000007945 */ /* 0x000fe20003800200 */
[----:B------:R-:W-:Y:S02]  /*68c0*/  LOP3.LUT R51, R56, 0xffff0000, RZ, 0xc0, !PT ;  /* 0xffff000038337812 */ /* 0x000fe400078ec0ff */
[----:B------:R-:W-:Y:S02]  /*68d0*/  SHF.L.U32 R52, R57, 0x10, RZ ;  /* 0x0000001039347819 */ /* 0x000fe400000006ff */
[----:B------:R-:W-:Y:S07]  /*68e0*/  ISETP.NE.AND P0, PT, R102, RZ, PT ;  /* 0x000000ff6600720c */ /* 0x000fee0003f05270 */
[----:B----4-:R-:W1:Y:S02]  /*68f0*/  LDTM.x32 R4, tmem[UR4+0x20] ;  /* 0x00002004000479ee */ /* 0x010e6400082c0000 */
[C---:B-1----:R-:W-:Y:S01]  /*6900*/  FMUL R0, R46.reuse, R4 ;  /* 0x000000042e007220 */ /* 0x042fe20000400000 */
        /* <DEDUP_REMOVED lines=70> */
[----:B------:R1:W-:Y:S01]  /*6d70*/  STS.128 [R100+0x2000], R52 ;  /* 0x0020003464007388 */ /* 0x0003e20000000c00 */
        /* <DEDUP_REMOVED lines=49> */
[----:B------:R-:W-:Y:S02]  /*7090*/  UIADD3 UR8, UP0, UPT, UR52, 0x680, URZ ;  /* 0x0000068034087890 */ /* 0x000fe4000ff1e0ff */
[----:B------:R-:W-:Y:S02]  /*70a0*/  UIADD3 UR5, UPT, UPT, UR41, 0x20, URZ ;  /* 0x0000002029057890 */ /* 0x000fe4000fffe0ff */
[----:B------:R-:W-:Y:S02]  /*70b0*/  UIADD3 UR4, UPT, UPT, UR48, 0x2200, URZ ;  /* 0x0000220030047890 */ /* 0x000fe4000fffe0ff */
[----:B------:R-:W-:Y:S01]  /*70c0*/  UIADD3.X UR9, UPT, UPT, URZ, UR53, URZ, UP0, !UPT ;  /* 0x00000035ff097290 */ /* 0x000fe200087fe4ff */
[----:B------:R-:W-:Y:S01]  /*70d0*/  UMOV UR6, UR42 ;  /* 0x0000002a00067c82 */ /* 0x000fe20008000000 */
[----:B------:R-:W-:Y:S07]  /*70e0*/  UMOV UR7, UR36 ;  /* 0x0000002400077c82 */ /* 0x000fee0008000000 */
[----:B------:R2:W-:Y:S01]  /*70f0*/  UTMASTG.3D [UR4], [UR8] ;  /* 0x00000004080073b5 */ /* 0x0005e20008010000 */
[----:B------:R0:W-:Y:S01]  /*7100*/  UTMACMDFLUSH ;  /* 0x00000000000079b7 */ /* 0x0001e20000000000 */
[----:B--2---:R-:W-:Y:S04]  /*7110*/  DEPBAR.LE SB0, 0x1 ;  /* 0x000080400000791a */ /* 0x004fe80000000000 */
.L_x_105:
[----:B------:R-:W-:Y:S05]  /*7120*/  BSYNC.RECONVERGENT B0 ;  /* 0x0000000000007941 */ /* 0x000fea0003800200 */
.L_x_104:
[----:B------:R-:W-:Y:S01]  /*7130*/  BAR.SYNC.DEFER_BLOCKING 0x1, 0x80 ;  /* 0x0042000000007b1d */ /* 0x000fe20000010000 */
[----:B------:R-:W-:Y:S01]  /*7140*/  ISETP.NE.AND P1, PT, R107, RZ, PT ;  /* 0x000000ff6b00720c */ /* 0x000fe20003f25270 */
[----:B------:R-:W-:Y:S01]  /*7150*/  UISETP.GT.U32.AND UP0, UPT, UR50, -0x3, UPT ;  /* 0xfffffffd3200788c */ /* 0x000fe2000bf04070 */
[----:B------:R-:W-:Y:S11]  /*7160*/  LEA R4, R65, UR48, 0x3 ;  /* 0x0000003041047c11 */ /* 0x000ff6000f8e18ff */
        /* <DEDUP_REMOVED lines=11> */
.L_x_106:
        /* <DEDUP_REMOVED lines=9> */
[C---:B--2---:R-:W-:Y:S01]  /*72b0*/  @P1 LEA R0, R65.reuse, R98, 0xd ;  /* 0x0000006241001211 */ /* 0x044fe200078e68ff */
[C---:B------:R-:W-:Y:S02]  /*72c0*/  @P1 IMAD R2, R65.reuse, 0x2000, R99 ;  /* 0x0000200041021824 */ /* 0x040fe400078e0263 */
[----:B------:R-:W-:Y:S01]  /*72d0*/  @P1 IMAD R65, R65, 0x2000, R106 ;  /* 0x0000200041411824 */ /* 0x000fe200078e026a */
[----:B------:R-:W-:Y:S06]  /*72e0*/  @P0 BRA `(.L_x_110) ;  /* 0x00000000000c0947 */ /* 0x000fec0003800000 */
[----:B------:R-:W-:Y:S04]  /*72f0*/  SHF.L.U32 R5, R97, 0x1f, RZ ;  /* 0x0000001f61057819 */ /* 0x000fe800000006ff */
[----:B------:R-:W2:Y:S02]  /*7300*/  SYNCS.PHASECHK.TRANS64.TRYWAIT P0, [R4+URZ+0x30], R5 ;  /* 0x00003005040075a7 */ /* 0x000ea400080011ff */
[----:B--2---:R-:W-:Y:S05]  /*7310*/  @!P0 BRA `(.L_x_111) ;  /* 0x00000018000c8947 */ /* 0x004fea0003800000 */
.L_x_110:
[----:B------:R-:W-:Y:S05]  /*7320*/  BSYNC B0 ;  /* 0x0000000000007941 */ /* 0x000fea0003800000 */
.L_x_109:
[----:B------:R-:W-:Y:S11]  /*7330*/  ISETP.NE.AND P0, PT, R67, RZ, PT ;  /* 0x000000ff4300720c */ /* 0x000ff60003f05270 */
[----:B------:R-:W-:Y:S02]  /*7340*/  @!UPT UIADD3 URZ, UPT, UPT, URZ, URZ, URZ ;  /* 0x000000fffffff290 */ /* 0x000fe4000fffe0ff */
[----:B------:R4:W1:Y:S04]  /*7350*/  @P0 LDS.128 R56, [R3] ;  /* 0x0000000003380984 */ /* 0x0008680000000c00 */
[----:B------:R4:W1:Y:S04]  /*7360*/  @P0 LDS.128 R60, [R2+0x10] ;  /* 0x00001000023c0984 */ /* 0x0008680000000c00 */
[----:B------:R4:W1:Y:S04]  /*7370*/  @P0 LDS.128 R68, [R0+0x20] ;  /* 0x0000200000440984 */ /* 0x0008680000000c00 */
[----:B------:R4:W1:Y:S02]  /*7380*/  @P0 LDS.128 R76, [R65+0x30] ;  /* 0x00003000414c0984 */ /* 0x0008640000000c00 */
.L_x_108:
[----:B------:R-:W-:Y:S05]  /*7390*/  BSYNC B1 ;  /* 0x0000000000017941 */ /* 0x000fea0003800000 */
.L_x_107:
[----:B--2-4-:R-:W-:Y:S05]  /*73a0*/  VIADD R0, R47, 0x40 ;  /* 0x000000402f007836 */ /* 0x014fea0000000000 */
[----:B------:R-:W-:Y:S04]  /*73b0*/  SHF.R.U32.HI R0, RZ, 0x15, R0 ;  /* 0x00000015ff007819 */ /* 0x000fe80000011600 */
[----:B------:R-:W-:Y:S11]  /*73c0*/  LOP3.LUT P0, RZ, R0, 0x3, R92, 0x48, !PT ;  /* 0x0000000300ff7812 */ /* 0x000ff6000780485c */
[----:B------:R-:W-:Y:S02]  /*73d0*/  @!UPT UIADD3 URZ, UPT, UPT, URZ, URZ, URZ ;  /* 0x000000fffffff290 */ /* 0x000fe4000fffe0ff */
[----:B------:R-:W-:Y:S05]  /*73e0*/  @!P0 BRA `(.L_x_112) ;  /* 0x0000000000408947 */ /* 0x000fea0003800000 */
[----:B------:R-:W2:Y:S01]  /*73f0*/  LDCU.64 UR8, c[0x4][0x70] ;  /* 0x01000e00ff0877ac */ /* 0x000ea20008000a00 */
[----:B------:R-:W-:Y:S01]  /*7400*/  MOV R3, 0x0 ;  /* 0x0000000000037802 */ /* 0x000fe20000000f00 */
        /* <DEDUP_REMOVED lines=14> */
.L_x_112:
[----:B------:R-:W-:Y:S01]  /*74f0*/  ISETP.NE.AND P0, PT, R102, RZ, PT ;  /* 0x000000ff6600720c */ /* 0x000fe20003f05270 */
[----:B------:R-:W-:Y:S05]  /*7500*/  WARPSYNC.ALL ;  /* 0x0000000000007948 */ /* 0x000fea0003800000 */
[----:B------:R-:W-:Y:S01]  /*7510*/  R2UR UR4, R47 ;  /* 0x000000002f0472ca */ /* 0x000fe200000e0000 */
[----:B------:R-:W-:Y:S01]  /*7520*/  BSSY.RECONVERGENT B0, `(.L_x_113) ;  /* 0x000008c000007945 */ /* 0x000fe20003800200 */
[----:B------:R-:W-:Y:S02]  /*7530*/  R2UR UR5, R64 ;  /* 0x00000000400572ca */ /* 0x000fe400000e0000 */
[C---:B-1----:R-:W-:Y:S02]  /*7540*/  SHF.L.U32 R0, R56.reuse, 0x10, RZ ;  /* 0x0000001038007819 */ /* 0x042fe400000006ff */
[----:B------:R-:W-:Y:S02]  /*7550*/  LOP3.LUT R2, R56, 0xffff0000, RZ, 0xc0, !PT ;  /* 0xffff000038027812 */ /* 0x000fe400078ec0ff */
[C---:B------:R-:W-:Y:S02]  /*7560*/  SHF.L.U32 R3, R57.reuse, 0x10, RZ ;  /* 0x0000001039037819 */ /* 0x040fe400000006ff */
[----:B------:R-:W-:Y:S02]  /*7570*/  LOP3.LUT R47, R57, 0xffff0000, RZ, 0xc0, !PT ;  /* 0xffff0000392f7812 */ /* 0x000fe400078ec0ff */
[C---:B------:R-:W-:Y:S01]  /*7580*/  SHF.L.U32 R50, R58.reuse, 0x10, RZ ;  /* 0x000000103a327819 */ /* 0x040fe200000006ff */
[----:B------:R-:W1:Y:S01]  /*7590*/  LDTM.x32 R4, tmem[UR4+0x40] ;  /* 0x00004004000479ee */ /* 0x000e6200082c0000 */
[----:B------:R-:W-:Y:S01]  /*75a0*/  LOP3.LUT R51, R58, 0xffff0000, RZ, 0xc0, !PT ;  /* 0xffff00003a337812 */ /* 0x000fe200078ec0ff */
[----:B------:R-:W-:Y:S01]  /*75b0*/  NOP ;  /* 0x0000000000007918 */ /* 0x000fe20000000000 */
[C---:B------:R-:W-:Y:S01]  /*75c0*/  SHF.L.U32 R52, R59.reuse, 0x10, RZ ;  /* 0x000000103b347819 */ /* 0x040fe200000006ff */
[----:B------:R-:W-:Y:S01]  /*75d0*/  UIADD3 UR5, UPT, UPT, UR5, 0xb0, URZ ;  /* 0x000000b005057890 */ /* 0x000fe2000fffe0ff */
[----:B------:R-:W-:Y:S02]  /*75e0*/  LOP3.LUT R53, R59, 0xffff0000, RZ, 0xc0, !PT ;  /* 0xffff00003b357812 */ /* 0x000fe400078ec0ff */
[C---:B------:R-:W-:Y:S01]  /*75f0*/  SHF.L.U32 R54, R60.reuse, 0x10, RZ ;  /* 0x000000103c367819 */ /* 0x040fe200000006ff */
[----:B------:R-:W-:Y:S01]  /*7600*/  UPRMT UR5, UR37, 0x654, UR5 ;  /* 0x0000065425057896 */ /* 0x000fe20008000005 */
[----:B------:R-:W-:Y:S02]  /*7610*/  LOP3.LUT R55, R60, 0xffff0000, RZ, 0xc0, !PT ;  /* 0xffff00003c377812 */ /* 0x000fe400078ec0ff */
[C---:B------:R-:W-:Y:S02]  /*7620*/  SHF.L.U32 R56, R61.reuse, 0x10, RZ ;  /* 0x000000103d387819 */ /* 0x040fe400000006ff */
[----:B------:R-:W-:Y:S02]  /*7630*/  LOP3.LUT R57, R61, 0xffff0000, RZ, 0xc0, !PT ;  /* 0xffff00003d397812 */ /* 0x000fe400078ec0ff */
[C---:B------:R-:W-:Y:S02]  /*7640*/  SHF.L.U32 R58, R62.reuse, 0x10, RZ ;  /* 0x000000103e3a7819 */ /* 0x040fe400000006ff */
[----:B------:R-:W-:Y:S01]  /*7650*/  LOP3.LUT R59, R62, 0xffff0000, RZ, 0xc0, !PT ;  /* 0xffff00003e3b7812 */ /* 0x000fe200078ec0ff */
[----:B-1----:R-:W-:Y:S01]  /*7660*/  SYNCS.ARRIVE.TRANS64.RED.A1T0 RZ, [UR5], RZ ;  /* 0x000000ffffff79a7 */ /* 0x002fe20008100405 */
[C---:B------:R-:W-:Y:S02]  /*7670*/  SHF.L.U32 R60, R63.reuse, 0x10, RZ ;  /* 0x000000103f3c7819 */ /* 0x040fe400000006ff */
[----:B------:R-:W-:Y:S02]  /*7680*/  LOP3.LUT R61, R63, 0xffff0000, RZ, 0xc0, !PT ;  /* 0xffff00003f3d7812 */ /* 0x000fe400078ec0ff */
[----:B------:R-:W-:Y:S01]  /*7690*/  SHF.L.U32 R62, R68, 0x10, RZ ;  /* 0x00000010443e7819 */ /* 0x000fe200000006ff */
[C---:B------:R-:W-:Y:S01]  /*76a0*/  FMUL R4, R46.reuse, R4 ;  /* 0x000000042e047220 */ /* 0x040fe20000400000 */
[C---:B------:R-:W-:Y:S01]  /*76b0*/  FMUL R5, R46.reuse, R5 ;  /* 0x000000052e057220 */ /* 0x040fe20000400000 */
[----:B------:R-:W-:Y:S01]  /*76c0*/  FMUL R6, R46, R6 ;  /* 0x000000062e067220 */ /* 0x000fe20000400000 */
[----:B------:R-:W-:Y:S01]  /*76d0*/  LOP3.LUT R63, R68, 0xffff0000, RZ, 0xc0, !PT ;  /* 0xffff0000443f7812 */ /* 0x000fe200078ec0ff */
[C---:B------:R-:W-:Y:S01]  /*76e0*/  FFMA R4, R49.reuse, R0, R4 ;  /* 0x0000000031047223 */ /* 0x040fe20000000004 */
[----:B------:R-:W-:Y:S01]  /*76f0*/  FFMA R5, R49, R2, R5 ;  /* 0x0000000231057223 */ /* 0x000fe20000000005 */
[----:B------:R-:W-:Y:S01]  /*7700*/  SHF.L.U32 R64, R69, 0x10, RZ ;  /* 0x0000001045407819 */ /* 0x000fe200000006ff */
[----:B------:R-:W-:Y:S01]  /*7710*/  FFMA R6, R49, R3, R6 ;  /* 0x0000000331067223 */ /* 0x000fe20000000006 */
[C---:B------:R-:W-:Y:S01]  /*7720*/  FMUL R7, R46.reuse, R7 ;  /* 0x000000072e077220 */ /* 0x040fe20000400000 */
[----:B------:R-:W-:Y:S01]  /*7730*/  LOP3.LUT R65, R69, 0xffff0000, RZ, 0xc0, !PT ;  /* 0xffff000045417812 */ /* 0x000fe200078ec0ff */
[C---:B------:R-:W-:Y:S01]  /*7740*/  FMUL R8, R46.reuse, R8 ;  /* 0x000000082e087220 */ /* 0x040fe20000400000 */
[----:B------:R-:W-:Y:S01]  /*7750*/  F2FP.BF16.F32.PACK_AB R4, R5, R4 ;  /* 0x000000040504723e */ /* 0x000fe200000010ff */
[C---:B------:R-:W-:Y:S01]  /*7760*/  FFMA R7, R49.reuse, R47, R7 ;  /* 0x0000002f31077223 */ /* 0x040fe20000000007 */
[----:B------:R-:W-:Y:S01]  /*7770*/  FMUL R9, R46, R9 ;  /* 0x000000092e097220 */ /* 0x000fe20000400000 */
[----:B------:R-:W-:Y:S01]  /*7780*/  FFMA R8, R49, R50, R8 ;  /* 0x0000003231087223 */ /* 0x000fe20000000008 */
[----:B------:R-:W-:Y:S01]  /*7790*/  SHF.L.U32 R66, R70, 0x10, RZ ;  /* 0x0000001046427819 */ /* 0x000fe200000006ff */
[C---:B------:R-:W-:Y:S01]  /*77a0*/  FMUL R0, R46.reuse, R10 ;  /* 0x0000000a2e007220 */ /* 0x040fe20000400000 */
[----:B------:R-:W-:Y:S01]  /*77b0*/  F2FP.BF16.F32.PACK_AB R5, R7, R6 ;  /* 0x000000060705723e */ /* 0x000fe200000010ff */
[C---:B------:R-:W-:Y:S01]  /*77c0*/  FFMA R9, R49.reuse, R51, R9 ;  /* 0x0000003331097223 */ /* 0x040fe20000000009 */
[----:B------:R-:W-:Y:S01]  /*77d0*/  FMUL R2, R46, R11 ;  /* 0x0000000b2e027220 */ /* 0x000fe20000400000 */
[----:B------:R-:W-:Y:S01]  /*77e0*/  FFMA R0, R49, R52, R0 ;  /* 0x0000003431007223 */ /* 0x000fe20000000000 */
[----:B------:R-:W-:Y:S01]  /*77f0*/  LOP3.LUT R67, R70, 0xffff0000, RZ, 0xc0, !PT ;  /* 0xffff000046437812 */ /* 0x000fe200078ec0ff */
[C---:B------:R-:W-:Y:S01]  /*7800*/  FMUL R3, R46.reuse, R12 ;  /* 0x0000000c2e037220 */ /* 0x040fe20000400000 */
[----:B------:R-:W-:Y:S01]  /*7810*/  F2FP.BF16.F32.PACK_AB R6, R9, R8 ;  /* 0x000000080906723e */ /* 0x000fe200000010ff */
[C---:B------:R-:W-:Y:S01]  /*7820*/  FFMA R2, R49.reuse, R53, R2 ;  /* 0x0000003531027223 */ /* 0x040fe20000000002 */
[C---:B------:R-:W-:Y:S01]  /*7830*/  FMUL R10, R46.reuse, R13 ;  /* 0x0000000d2e0a7220 */ /* 0x040fe20000400000 */
[----:B------:R-:W-:Y:S01]  /*7840*/  FFMA R3, R49, R54, R3 ;  /* 0x0000003631037223 */ /* 0x000fe20000000003 */
[----:B------:R-:W-:Y:S01]  /*7850*/  SHF.L.U32 R68, R71, 0x10, RZ ;  /* 0x0000001047447819 */ /* 0x000fe200000006ff */
[----:B------:R-:W-:Y:S01]  /*7860*/  FMUL R11, R46, R14 ;  /* 0x0000000e2e0b7220 */ /* 0x000fe20000400000 */
[----:B------:R-:W-:Y:S01]  /*7870*/  F2FP.BF16.F32.PACK_AB R7, R2, R0 ;  /* 0x000000000207723e */ /* 0x000fe200000010ff */
[----:B------:R-:W-:Y:S01]  /*7880*/  FFMA R10, R49, R55, R10 ;  /* 0x00000037310a7223 */ /* 0x000fe2000000000a */
[C---:B------:R-:W-:Y:S01]  /*7890*/  FMUL R15, R46.reuse, R15 ;  /* 0x0000000f2e0f7220 */ /* 0x040fe20000400000 */
[C---:B------:R-:W-:Y:S01]  /*78a0*/  FMUL R12, R46.reuse, R16 ;  /* 0x000000102e0c7220 */ /* 0x040fe20000400000 */
[----:B------:R-:W-:Y:S01]  /*78b0*/  FMUL R13, R46, R17 ;  /* 0x000000112e0d7220 */ /* 0x000fe20000400000 */
[----:B------:R1:W-:Y:S01]  /*78c0*/  STS.128 [R100+0x4000], R4 ;  /* 0x0040000464007388 */ /* 0x0003e20000000c00 */
[----:B------:R-:W-:Y:S01]  /*78d0*/  LOP3.LUT R69, R71, 0xffff0000, RZ, 0xc0, !PT ;  /* 0xffff000047457812 */ /* 0x000fe200078ec0ff */
[C---:B------:R-:W-:Y:S01]  /*78e0*/  FFMA R11, R49.reuse, R56, R11 ;  /* 0x00000038310b7223 */ /* 0x040fe2000000000b */
[----:B------:R-:W-:Y:S01]  /*78f0*/  SHF.L.U32 R70, R76, 0x10, RZ ;  /* 0x000000104c467819 */ /* 0x000fe200000006ff */
[C---:B------:R-:W-:Y:S01]  /*7900*/  FFMA R15, R49.reuse, R57, R15 ;  /* 0x00000039310f7223 */ /* 0x040fe2000000000f */
[----:B------:R-:W-:Y:S01]  /*7910*/  F2FP.BF16.F32.PACK_AB R8, R10, R3 ;  /* 0x000000030a08723e */ /* 0x000fe200000010ff */
[C---:B------:R-:W-:Y:S01]  /*7920*/  FFMA R12, R49.reuse, R58, R12 ;  /* 0x0000003a310c7223 */ /* 0x040fe2000000000c */
[C---:B------:R-:W-:Y:S01]  /*7930*/  FFMA R13, R49.reuse, R59, R13 ;  /* 0x0000003b310d7223 */ /* 0x040fe2000000000d */
[C---:B------:R-:W-:Y:S01]  /*7940*/  FMUL R14, R46.reuse, R18 ;  /* 0x000000122e0e7220 */ /* 0x040fe20000400000 */
[C---:B------:R-:W-:Y:S01]  /*7950*/  FMUL R19, R46.reuse, R19 ;  /* 0x000000132e137220 */ /* 0x040fe20000400000 */
[C---:B------:R-:W-:Y:S01]  /*7960*/  FMUL R16, R46.reuse, R20 ;  /* 0x000000142e107220 */ /* 0x040fe20000400000 */
[C---:B------:R-:W-:Y:S01]  /*7970*/  FMUL R17, R46.reuse, R21 ;  /* 0x000000152e117220 */ /* 0x040fe20000400000 */
[C---:B------:R-:W-:Y:S01]  /*7980*/  FFMA R14, R49.reuse, R60, R14 ;  /* 0x0000003c310e7223 */ /* 0x040fe2000000000e */
[C---:B------:R-:W-:Y:S01]  /*7990*/  FMUL R18, R46.reuse, R22 ;  /* 0x000000162e127220 */ /* 0x040fe20000400000 */
[C---:B------:R-:W-:Y:S01]  /*79a0*/  FFMA R19, R49.reuse, R61, R19 ;  /* 0x0000003d31137223 */ /* 0x040fe20000000013 */
[C---:B------:R-:W-:Y:S01]  /*79b0*/  FMUL R23, R46.reuse, R23 ;  /* 0x000000172e177220 */ /* 0x040fe20000400000 */
[C---:B------:R-:W-:Y:S01]  /*79c0*/  FFMA R16, R49.reuse, R62, R16 ;  /* 0x0000003e31107223 */ /* 0x040fe20000000010 */
[C---:B------:R-:W-:Y:S01]  /*79d0*/  FMUL R20, R46.reuse, R24 ;  /* 0x000000182e147220 */ /* 0x040fe20000400000 */
[C---:B------:R-:W-:Y:S01]  /*79e0*/  FFMA R17, R49.reuse, R63, R17 ;  /* 0x0000003f31117223 */ /* 0x040fe20000000011 */
[C---:B------:R-:W-:Y:S01]  /*79f0*/  FMUL R21, R46.reuse, R25 ;  /* 0x000000192e157220 */ /* 0x040fe20000400000 */
[----:B------:R-:W-:Y:S01]  /*7a00*/  FFMA R18, R49, R64, R18 ;  /* 0x0000004031127223 */ /* 0x000fe20000000012 */
[C---:B------:R-:W-:Y:S01]  /*7a10*/  FMUL R22, R46.reuse, R26 ;  /* 0x0000001a2e167220 */ /* 0x040fe20000400000 */
[----:B------:R-:W-:Y:S01]  /*7a20*/  F2FP.BF16.F32.PACK_AB R9, R15, R11 ;  /* 0x0000000b0f09723e */ /* 0x000fe200000010ff */
[----:B------:R-:W-:Y:S01]  /*7a30*/  FFMA R23, R49, R65, R23 ;  /* 0x0000004131177223 */ /* 0x000fe20000000017 */
[C---:B------:R-:W-:Y:S01]  /*7a40*/  FMUL R27, R46.reuse, R27 ;  /* 0x0000001b2e1b7220 */ /* 0x040fe20000400000 */
[----:B------:R-:W-:Y:S01]  /*7a50*/  F2FP.BF16.F32.PACK_AB R10, R13, R12 ;  /* 0x0000000c0d0a723e */ /* 0x000fe200000010ff */
[----:B------:R-:W-:Y:S01]  /*7a60*/  FFMA R20, R49, R66, R20 ;  /* 0x0000004231147223 */ /* 0x000fe20000000014 */
[----:B------:R-:W-:Y:S01]  /*7a70*/  F2FP.BF16.F32.PACK_AB R11, R19, R14 ;  /* 0x0000000e130b723e */ /* 0x000fe200000010ff */
[----:B------:R-:W-:Y:S01]  /*7a80*/  FMUL R24, R46, R28 ;  /* 0x0000001c2e187220 */ /* 0x000fe20000400000 */
[----:B------:R-:W-:Y:S01]  /*7a90*/  LOP3.LUT R71, R76, 0xffff0000, RZ, 0xc0, !PT ;  /* 0xffff00004c477812 */ /* 0x000fe200078ec0ff */
[----:B------:R-:W-:Y:S01]  /*7aa0*/  FFMA R21, R49, R67, R21 ;  /* 0x0000004331157223 */ /* 0x000fe20000000015 */
[----:B------:R-:W-:Y:S01]  /*7ab0*/  SHF.L.U32 R72, R77, 0x10, RZ ;  /* 0x000000104d487819 */ /* 0x000fe200000006ff */
[----:B------:R1:W-:Y:S01]  /*7ac0*/  STS.128 [R99+0x4010], R8 ;  /* 0x0040100863007388 */ /* 0x0003e20000000c00 */
[C---:B------:R-:W-:Y:S01]  /*7ad0*/  FMUL R25, R46.reuse, R29 ;  /* 0x0000001d2e197220 */ /* 0x040fe20000400000 */
[----:B------:R-:W-:Y:S01]  /*7ae0*/  FFMA R22, R49, R68, R22 ;  /* 0x0000004431167223 */ /* 0x000fe20000000016 */
[----:B------:R-:W-:Y:S01]  /*7af0*/  LOP3.LUT R73, R77, 0xffff0000, RZ, 0xc0, !PT ;  /* 0xffff00004d497812 */ /* 0x000fe200078ec0ff */
[----:B------:R-:W-:Y:S01]  /*7b00*/  FMUL R26, R46, R30 ;  /* 0x0000001e2e1a7220 */ /* 0x000fe20000400000 */
[C---:B------:R-:W-:Y:S01]  /*7b10*/  FFMA R27, R49.reuse, R69, R27 ;  /* 0x00000045311b7223 */ /* 0x040fe2000000001b */
[----:B------:R-:W-:Y:S01]  /*7b20*/  SHF.L.U32 R74, R78, 0x10, RZ ;  /* 0x000000104e4a7819 */ /* 0x000fe200000006ff */
[----:B------:R-:W-:Y:S01]  /*7b30*/  FMUL R31, R46, R31 ;  /* 0x0000001f2e1f7220 */ /* 0x000fe20000400000 */
[C---:B------:R-:W-:Y:S01]  /*7b40*/  FFMA R24, R49.reuse, R70, R24 ;  /* 0x0000004631187223 */ /* 0x040fe20000000018 */
[----:B------:R-:W-:Y:S01]  /*7b50*/  LOP3.LUT R75, R78, 0xffff0000, RZ, 0xc0, !PT ;  /* 0xffff00004e4b7812 */ /* 0x000fe200078ec0ff */
[C---:B------:R-:W-:Y:S01]  /*7b60*/  FMUL R28, R46.reuse, R32 ;  /* 0x000000202e1c7220 */ /* 0x040fe20000400000 */
[----:B------:R-:W-:Y:S01]  /*7b70*/  FFMA R25, R49, R71, R25 ;  /* 0x0000004731197223 */ /* 0x000fe20000000019 */
[----:B------:R-:W-:Y:S01]  /*7b80*/  SHF.L.U32 R76, R79, 0x10, RZ ;  /* 0x000000104f4c7819 */ /* 0x000fe200000006ff */
[C---:B------:R-:W-:Y:S01]  /*7b90*/  FMUL R29, R46.reuse, R33 ;  /* 0x000000212e1d7220 */ /* 0x040fe20000400000 */
[----:B------:R-:W-:Y:S01]  /*7ba0*/  F2FP.BF16.F32.PACK_AB R16, R17, R16 ;  /* 0x000000101110723e */ /* 0x000fe200000010ff */
[----:B------:R-:W-:Y:S01]  /*7bb0*/  FFMA R26, R49, R72, R26 ;  /* 0x00000048311a7223 */ /* 0x000fe2000000001a */
[----:B------:R-:W-:Y:S01]  /*7bc0*/  LOP3.LUT R77, R79, 0xffff0000, RZ, 0xc0, !PT ;  /* 0xffff00004f4d7812 */ /* 0x000fe200078ec0ff */
[C---:B------:R-:W-:Y:S01]  /*7bd0*/  FMUL R30, R46.reuse, R34 ;  /* 0x000000222e1e7220 */ /* 0x040fe20000400000 */
[----:B------:R-:W-:Y:S01]  /*7be0*/  F2FP.BF16.F32.PACK_AB R17, R23, R18 ;  /* 0x000000121711723e */ /* 0x000fe200000010ff */
[----:B------:R-:W-:Y:S01]  /*7bf0*/  FFMA R31, R49, R73, R31 ;  /* 0x00000049311f7223 */ /* 0x000fe2000000001f */
[----:B------:R-:W-:Y:S01]  /*7c00*/  FMUL R35, R46, R35 ;  /* 0x000000232e237220 */ /* 0x000fe20000400000 */
[----:B------:R-:W-:Y:S01]  /*7c10*/  F2FP.BF16.F32.PACK_AB R18, R21, R20 ;  /* 0x000000141512723e */ /* 0x000fe200000010ff */
[----:B------:R-:W-:Y:S01]  /*7c20*/  FFMA R28, R49, R74, R28 ;  /* 0x0000004a311c7223 */ /* 0x000fe2000000001c */
[----:B------:R-:W-:Y:S01]  /*7c30*/  F2FP.BF16.F32.PACK_AB R19, R27, R22 ;  /* 0x000000161b13723e */ /* 0x000fe200000010ff */
[C---:B------:R-:W-:Y:S01]  /*7c40*/  FFMA R29, R49.reuse, R75, R29 ;  /* 0x0000004b311d7223 */ /* 0x040fe2000000001d */
[C---:B------:R-:W-:Y:S01]  /*7c50*/  FFMA R30, R49.reuse, R76, R30 ;  /* 0x0000004c311e7223 */ /* 0x040fe2000000001e */
[----:B------:R-:W-:Y:S01]  /*7c60*/  FFMA R35, R49, R77, R35 ;  /* 0x0000004d31237223 */ /* 0x000fe20000000023 */
[----:B------:R-:W-:Y:S01]  /*7c70*/  F2FP.BF16.F32.PACK_AB R24, R25, R24 ;  /* 0x000000181918723e */ /* 0x000fe200000010ff */
[----:B------:R1:W-:Y:S01]  /*7c80*/  STS.128 [R98+0x4020], R16 ;  /* 0x0040201062007388 */ /* 0x0003e20000000c00 */
[----:B------:R-:W-:Y:S02]  /*7c90*/  F2FP.BF16.F32.PACK_AB R25, R31, R26 ;  /* 0x0000001a1f19723e */ /* 0x000fe400000010ff */
        /* <DEDUP_REMOVED lines=20> */
.L_x_114:
[----:B------:R-:W-:Y:S05]  /*7de0*/  BSYNC.RECONVERGENT B0 ;  /* 0x0000000000007941 */ /* 0x000fea0003800200 */
.L_x_113:
[----:B------:R-:W-:Y:S01]  /*7df0*/  BAR.SYNC.DEFER_BLOCKING 0x1, 0x80 ;  /* 0x0042000000007b1d */ /* 0x000fe20000010000 */
[----:B------:R-:W-:Y:S01]  /*7e00*/  UIADD3 UR4, UPT, UPT, UR50, 0x1, URZ ;  /* 0x0000000132047890 */ /* 0x000fe2000fffe0ff */
[----:B------:R-:W-:Y:S03]  /*7e10*/  IADD3 R48, PT, PT, R48, 0x1, RZ ;  /* 0x0000000130307810 */ /* 0x000fe60007ffe0ff */
[----:B------:R-:W-:Y:S09]  /*7e20*/  UISETP.GT.U32.AND UP0, UPT, UR4, -0x3, UPT ;  /* 0xfffffffd0400788c */ /* 0x000ff2000bf04070 */
[----:B------:R-:W-:Y:S05]  /*7e30*/  BRA.U UP0, `(.L_x_115) ;  /* 0x0000000100287547 */ /* 0x000fea000b800000 */
[----:B------:R-:W-:Y:S01]  /*7e40*/  ISETP.NE.AND P0, PT, R107, RZ, PT ;  /* 0x000000ff6b00720c */ /* 0x000fe20003f05270 */
[----:B------:R-:W-:Y:S01]  /*7e50*/  IMAD.U32 R2, RZ, RZ, UR49 ;  /* 0x00000031ff027e24 */ /* 0x000fe2000f8e00ff */
[----:B------:R-:W-:Y:S01]  /*7e60*/  UIADD3 UR49, UPT, UPT, UR49, 0x1, URZ ;  /* 0x0000000131317890 */ /* 0x000fe2000fffe0ff */
[----:B------:R-:W-:Y:S03]  /*7e70*/  IMAD.U32 R0, RZ, RZ, UR37 ;  /* 0x00000025ff007e24 */ /* 0x000fe6000f8e00ff */
[----:B------:R-:W-:Y:S04]  /*7e80*/  UISETP.NE.AND UP0, UPT, UR49, 0x3, UPT ;  /* 0x000000033100788c */ /* 0x000fe8000bf05270 */
[----:B------:R-:W-:Y:S03]  /*7e90*/  USEL UR49, UR49, URZ, UP0 ;  /* 0x000000ff31317287 */ /* 0x000fe60008000000 */
[----:B------:R-:W-:Y:S05]  /*7ea0*/  @P0 LEA R2, R2, UR48, 0x3 ;  /* 0x0000003002020c11 */ /* 0x000fea000f8e18ff */
[----:B------:R-:W-:Y:S05]  /*7eb0*/  @P0 VIADD R2, R2, 0x48 ;  /* 0x0000004802020836 */ /* 0x000fea0000000000 */
[----:B------:R-:W-:Y:S04]  /*7ec0*/  @P0 PRMT R0, R0, 0x654, R2 ;  /* 0x0000065400000816 */ /* 0x000fe80000000002 */
[----:B------:R2:W-:Y:S03]  /*7ed0*/  @P0 SYNCS.ARRIVE.TRANS64.RED.A1T0 RZ, [R0+URZ], RZ ;  /* 0x000000ff00ff09a7 */ /* 0x0005e600081004ff */
.L_x_115:
[----:B------:R-:W-:Y:S01]  /*7ee0*/  ISETP.NE.AND P2, PT, R103, RZ, PT ;  /* 0x000000ff6700720c */ /* 0x000fe20003f45270 */
[----:B------:R-:W-:Y:S01]  /*7ef0*/  UIADD3 UR50, UPT, UPT, UR50, 0x3, URZ ;  /* 0x0000000332327890 */ /* 0x000fe2000fffe0ff */
[----:B------:R-:W-:Y:S01]  /*7f00*/  ISETP.NE.AND P0, PT, R105, 0x2, PT ;  /* 0x000000026900780c */ /* 0x000fe20003f05270 */
[----:B------:R-:W-:Y:S01]  /*7f10*/  IMAD.IADD R14, R44, 0x1, R86 ;  /* 0x000000012c0e7824 */ /* 0x000fe200078e0256 */
[----:B------:R-:W-:Y:S01]  /*7f20*/  ISETP.NE.AND P1, PT, R48, 0x4, PT ;  /* 0x000000043000780c */ /* 0x000fe20003f25270 */
[----:B------:R-:W-:Y:S01]  /*7f30*/  IMAD.IADD R15, R45, 0x1, R87 ;  /* 0x000000012d0f7824 */ /* 0x000fe200078e0257 */
[----:B------:R-:W-:Y:S02]  /*7f40*/  SEL R2, RZ, 0x1, P0 ;  /* 0x00000001ff027807 */ /* 0x000fe40000000000 */
[----:B--2---:R-:W-:Y:S02]  /*7f50*/  SEL R0, RZ, 0x1, P1 ;  /* 0x00000001ff007807 */ /* 0x004fe40000800000 */
[----:B------:R-:W-:Y:S02]  /*7f60*/  LOP3.LUT R95, R95, R2, RZ, 0x3c, !PT ;  /* 0x000000025f5f7212 */ /* 0x000fe400078e3cff */
[----:B------:R-:W-:Y:S02]  /*7f70*/  LOP3.LUT R96, R96, R0, RZ, 0x3c, !PT ;  /* 0x0000000060607212 */ /* 0x000fe400078e3cff */
[----:B------:R-:W-:Y:S02]  /*7f80*/  @P2 R2UR UR36, R94 ;  /* 0x000000005e2422ca */ /* 0x000fe400000e0000 */
[----:B------:R-:W-:Y:S02]  /*7f90*/  SEL R105, R105, RZ, P0 ;  /* 0x000000ff69697207 */ /* 0x000fe40000000000 */
[----:B------:R-:W-:Y:S01]  /*7fa0*/  SEL R48, R48, RZ, P1 ;  /* 0x000000ff30307207 */ /* 0x000fe20000800000 */
[----:B------:R-:W-:Y:S10]  /*7fb0*/  @P2 BRA `(.L_x_116) ;  /* 0xffffffcc00542947 */ /* 0x000ff4000383ffff */
[----:B------:R-:W-:-:S09]  /*7fc0*/  UISETP.NE.AND UP0, UPT, UR51, URZ, UPT ;  /* 0x000000ff3300728c */ /* 0x000fd2000bf05270 */
[----:B------:R-:W-:Y:S05]  /*7fd0*/  BRA.U !UP0, `(.L_x_117) ;  /* 0x0000000108487547 */ /* 0x000fea000b800000 */
[----:B------:R-:W2:Y:S02]  /*7fe0*/  LDCU.64 UR4, c[0x0][0x890] ;  /* 0x00011200ff0477ac */ /* 0x000ea40008000a00 */
[----:B--2---:R-:W-:-:S04]  /*7ff0*/  UISETP.NE.U32.AND UP0, UPT, UR4, URZ, UPT ;  /* 0x000000ff0400728c */ /* 0x004fc8000bf05070 */
[----:B------:R-:W-:-:S09]  /*8000*/  UISETP.NE.AND.EX UP0, UPT, UR5, URZ, UPT, UP0 ;  /* 0x000000ff0500728c */ /* 0x000fd2000bf05300 */
[----:B------:R-:W-:Y:S05]  /*8010*/  BRA.U UP0, `(.L_x_118) ;  /* 0x00000001000c7547 */ /* 0x000fea000b800000 */
[----:B------:R-:W-:-:S13]  /*8020*/  FSETP.NEU.AND P0, PT, R49, RZ, PT ;  /* 0x000000ff3100720b */ /* 0x000fda0003f0d000 */
[----:B------:R-:W-:Y:S05]  /*8030*/  @!P0 EXIT ;  /* 0x000000000000894d */ /* 0x000fea0003800000 */
[----:B------:R-:W-:Y:S05]  /*8040*/  BRA `(.L_x_117) ;  /* 0x00000000002c7947 */ /* 0x000fea0003800000 */
.L_x_118:
[----:B------:R-:W-:Y:S01]  /*8050*/  ISETP.NE.AND P0, PT, R104, RZ, PT ;  /* 0x000000ff6800720c */ /* 0x000fe20003f05270 */
[----:B------:R-:W-:-:S12]  /*8060*/  BSSY.RECONVERGENT B0, `(.L_x_117) ;  /* 0x0000009000007945 */ /* 0x000fd80003800200 */
[----:B------:R-:W-:Y:S05]  /*8070*/  @P0 BRA `(.L_x_119) ;  /* 0x0000000000140947 */ /* 0x000fea0003800000 */
[----:B------:R-:W2:Y:S02]  /*8080*/  LDCU.64 UR4, c[0x0][0x888] ;  /* 0x00011100ff0477ac */ /* 0x000ea40008000a00 */
[----:B--2---:R-:W-:-:S04]  /*8090*/  ISETP.NE.U32.AND P0, PT, RZ, UR4, PT ;  /* 0x00000004ff007c0c */ /* 0x004fc8000bf05070 */
[----:B------:R-:W-:-:S13]  /*80a0*/  ISETP.NE.AND.EX P0, PT, RZ, UR5, PT, P0 ;  /* 0x00000005ff007c0c */ /* 0x000fda000bf05300 */
[----:B------:R-:W-:Y:S05]  /*80b0*/  @!P0 EXIT ;  /* 0x000000000000894d */ /* 0x000fea0003800000 */
[----:B------:R-:W-:Y:S05]  /*80c0*/  BRA `(.L_x_120) ;  /* 0x0000000000087947 */ /* 0x000fea0003800000 */
.L_x_119:
[----:B------:R-:W-:-:S13]  /*80d0*/  FSETP.NEU.AND P0, PT, R49, RZ, PT ;  /* 0x000000ff3100720b */ /* 0x000fda0003f0d000 */
[----:B------:R-:W-:Y:S05]  /*80e0*/  @!P0 EXIT ;  /* 0x000000000000894d */ /* 0x000fea0003800000 */
.L_x_120:
[----:B------:R-:W-:Y:S05]  /*80f0*/  BSYNC.RECONVERGENT B0 ;  /* 0x0000000000007941 */ /* 0x000fea0003800200 */
.L_x_117:
[----:B------:R-:W-:Y:S01]  /*8100*/  ULEA UR4, UR49, UR48, 0x3 ;  /* 0x0000003031047291 */ /* 0x000fe2000f8e18ff */
[----:B------:R-:W-:-:S04]  /*8110*/  DEPBAR.LE SB0, 0x0 ;  /* 0x000080000000791a */ /* 0x000fc80000000000 */
[----:B------:R-:W-:-:S04]  /*8120*/  UIADD3 UR4, UPT, UPT, UR4, 0x48, URZ ;  /* 0x0000004804047890 */ /* 0x000fc8000fffe0ff */
[----:B------:R-:W-:-:S09]  /*8130*/  UPRMT UR4, UR37, 0x654, UR4 ;  /* 0x0000065425047896 */ /* 0x000fd20008000004 */
[----:B------:R-:W-:Y:S01]  /*8140*/  SYNCS.ARRIVE.TRANS64.RED.A1T0 RZ, [UR4], RZ ;  /* 0x000000ffffff79a7 */ /* 0x000fe20008100404 */
[----:B------:R-:W-:Y:S05]  /*8150*/  EXIT ;  /* 0x000000000000794d */ /* 0x000fea0003800000 */
.L_x_19:
[----:B--2---:R2:W1:Y:S02]  /*8160*/  SYNCS.PHASECHK.TRANS64.TRYWAIT P0, [R2+URZ+0xe0], R3 ;  /* 0x0000e003020075a7 */ /* 0x00446400080011ff */
[----:B-1----:R-:W-:Y:S05]  /*8170*/  @!P0 NANOSLEEP.SYNCS 0x989680 ;  /* 0x009896800000895d */ /* 0x002fea0003900000 */
[----:B------:R-:W1:Y:S02]  /*8180*/  @!P0 SYNCS.PHASECHK.TRANS64 P0, [R2+URZ+0xe0], R3 ;  /* 0x0000e003020085a7 */ /* 0x000e6400080010ff */
[----:B-1----:R-:W-:Y:S05]  /*8190*/  @!P0 BRA `(.L_x_19) ;  /* 0xfffffffc00f08947 */ /* 0x002fea000383ffff */
[----:B------:R-:W-:Y:S05]  /*81a0*/  BRA `(.L_x_121) ;  /* 0xffffff9000fc7947 */ /* 0x000fea000383ffff */
.L_x_22:
[----:B-1----:R-:W-:Y:S07]  /*81b0*/  MOV R2, UR33 ;  /* 0x0000002100027c02 */ /* 0x002fee0008000f00 */
.L_x_122:
[----:B-1----:R1:W2:Y:S02]  /*81c0*/  SYNCS.PHASECHK.TRANS64.TRYWAIT P0, [R2+URZ+0x18], R4 ;  /* 0x00001804020075a7 */ /* 0x0022a400080011ff */
[----:B--2---:R-:W-:Y:S05]  /*81d0*/  @!P0 NANOSLEEP.SYNCS 0x989680 ;  /* 0x009896800000895d */ /* 0x004fea0003900000 */
[----:B------:R-:W2:Y:S02]  /*81e0*/  @!P0 SYNCS.PHASECHK.TRANS64 P0, [R2+URZ+0x18], R4 ;  /* 0x00001804020085a7 */ /* 0x000ea400080010ff */
[----:B--2---:R-:W-:Y:S05]  /*81f0*/  @!P0 BRA `(.L_x_122) ;  /* 0xfffffffc00f08947 */ /* 0x004fea000383ffff */
[----:B------:R-:W-:Y:S05]  /*8200*/  BRA `(.L_x_21) ;  /* 0xffffff94004c7947 */ /* 0x000fea000383ffff */
.L_x_28:
[----:B-1----:R-:W-:Y:S07]  /*8210*/  MOV R2, UR33 ;  /* 0x0000002100027c02 */ /* 0x002fee0008000f00 */
.L_x_123:
[----:B-1----:R1:W2:Y:S02]  /*8220*/  SYNCS.PHASECHK.TRANS64.TRYWAIT P0, [R2+URZ+0x18], R4 ;  /* 0x00001804020075a7 */ /* 0x0022a400080011ff */
[----:B--2---:R-:W-:Y:S05]  /*8230*/  @!P0 NANOSLEEP.SYNCS 0x989680 ;  /* 0x009896800000895d */ /* 0x004fea0003900000 */
[----:B------:R-:W2:Y:S02]  /*8240*/  @!P0 SYNCS.PHASECHK.TRANS64 P0, [R2+URZ+0x18], R4 ;  /* 0x00001804020085a7 */ /* 0x000ea400080010ff */
[----:B--2---:R-:W-:Y:S05]  /*8250*/  @!P0 BRA `(.L_x_123) ;  /* 0xfffffffc00f08947 */ /* 0x004fea000383ffff */
[----:B------:R-:W-:Y:S05]  /*8260*/  BRA `(.L_x_27) ;  /* 0xffffff9800247947 */ /* 0x000fea000383ffff */
.L_x_32:
[----:B-1----:R1:W2:Y:S02]  /*8270*/  SYNCS.PHASECHK.TRANS64.TRYWAIT P0, [R2+URZ+0x70], R3 ;  /* 0x00007003020075a7 */ /* 0x0022a400080011ff */
[----:B--2---:R-:W-:Y:S05]  /*8280*/  @!P0 NANOSLEEP.SYNCS 0x989680 ;  /* 0x009896800000895d */ /* 0x004fea0003900000 */
[----:B------:R-:W2:Y:S02]  /*8290*/  @!P0 SYNCS.PHASECHK.TRANS64 P0, [R2+URZ+0x70], R3 ;  /* 0x00007003020085a7 */ /* 0x000ea400080010ff */
[----:B--2---:R-:W-:Y:S05]  /*82a0*/  @!P0 BRA `(.L_x_32) ;  /* 0xfffffffc00f08947 */ /* 0x004fea000383ffff */
[----:B------:R-:W-:Y:S05]  /*82b0*/  BRA `(.L_x_124) ;  /* 0xffffff9800dc7947 */ /* 0x000fea000383ffff */
.L_x_36:
[----:B----4-:R-:W-:-:S07]  /*82c0*/  MOV R0, UR5 ;  /* 0x0000000500007c02 */ /* 0x010fce0008000f00 */
.L_x_125:
[----:B-1----:R1:W2:Y:S02]  /*82d0*/  SYNCS.PHASECHK.TRANS64.TRYWAIT P0, [R0+URZ], R2 ;  /* 0x00000002000075a7 */ /* 0x0022a400080011ff */
[----:B--2---:R-:W-:Y:S05]  /*82e0*/  @!P0 NANOSLEEP.SYNCS 0x989680 ;  /* 0x009896800000895d */ /* 0x004fea0003900000 */
[----:B------:R-:W2:Y:S02]  /*82f0*/  @!P0 SYNCS.PHASECHK.TRANS64 P0, [R0+URZ], R2 ;  /* 0x00000002000085a7 */ /* 0x000ea400080010ff */
[----:B--2---:R-:W-:Y:S05]  /*8300*/  @!P0 BRA `(.L_x_125) ;  /* 0xfffffffc00f08947 */ /* 0x004fea000383ffff */
[----:B------:R-:W-:Y:S05]  /*8310*/  BRA `(.L_x_126) ;  /* 0xffffffa0004c7947 */ /* 0x000fea000383ffff */
.L_x_37:
[----:B----4-:R-:W-:-:S07]  /*8320*/  MOV R0, UR5 ;  /* 0x0000000500007c02 */ /* 0x010fce0008000f00 */
.L_x_127:
[----:B-1----:R1:W2:Y:S02]  /*8330*/  SYNCS.PHASECHK.TRANS64.TRYWAIT P0, [R0+URZ], R2 ;  /* 0x00000002000075a7 */ /* 0x0022a400080011ff */
[----:B--2---:R-:W-:Y:S05]  /*8340*/  @!P0 NANOSLEEP.SYNCS 0x989680 ;  /* 0x009896800000895d */ /* 0x004fea0003900000 */
[----:B------:R-:W2:Y:S02]  /*8350*/  @!P0 SYNCS.PHASECHK.TRANS64 P0, [R0+URZ], R2 ;  /* 0x00000002000085a7 */ /* 0x000ea400080010ff */
[----:B--2---:R-:W-:Y:S05]  /*8360*/  @!P0 BRA `(.L_x_127) ;  /* 0xfffffffc00f08947 */ /* 0x004fea000383ffff */
[----:B------:R-:W-:Y:S05]  /*8370*/  BRA `(.L_x_128) ;  /* 0xffffffa000587947 */ /* 0x000fea000383ffff */
.L_x_40:
[----:B-1----:R1:W2:Y:S02]  /*8380*/  SYNCS.PHASECHK.TRANS64.TRYWAIT P0, [R0+URZ+0xd0], R4 ;  /* 0x0000d004000075a7 */ /* 0x0022a400080011ff */
[----:B--2---:R-:W-:Y:S05]  /*8390*/  @!P0 NANOSLEEP.SYNCS 0x989680 ;  /* 0x009896800000895d */ /* 0x004fea0003900000 */
[----:B------:R-:W2:Y:S02]  /*83a0*/  @!P0 SYNCS.PHASECHK.TRANS64 P0, [R0+URZ+0xd0], R4 ;  /* 0x0000d004000085a7 */ /* 0x000ea400080010ff */
[----:B--2---:R-:W-:Y:S05]  /*83b0*/  @!P0 BRA `(.L_x_40) ;  /* 0xfffffffc00f08947 */ /* 0x004fea000383ffff */
[----:B------:R-:W-:Y:S05]  /*83c0*/  BRA `(.L_x_129) ;  /* 0xffffffa000b47947 */ /* 0x000fea000383ffff */
.L_x_41:
[----:B------:R-:W-:-:S07]  /*83d0*/  MOV R0, UR5 ;  /* 0x0000000500007c02 */ /* 0x000fce0008000f00 */
.L_x_130:
[----:B-1----:R1:W2:Y:S02]  /*83e0*/  SYNCS.PHASECHK.TRANS64.TRYWAIT P0, [R0+URZ+0x80], R5 ;  /* 0x00008005000075a7 */ /* 0x0022a400080011ff */
[----:B--2---:R-:W-:Y:S05]  /*83f0*/  @!P0 NANOSLEEP.SYNCS 0x989680 ;  /* 0x009896800000895d */ /* 0x004fea0003900000 */
[----:B------:R-:W2:Y:S02]  /*8400*/  @!P0 SYNCS.PHASECHK.TRANS64 P0, [R0+URZ+0x80], R5 ;  /* 0x00008005000085a7 */ /* 0x000ea400080010ff */
[----:B--2---:R-:W-:Y:S05]  /*8410*/  @!P0 BRA `(.L_x_130) ;  /* 0xfffffffc00f08947 */ /* 0x004fea000383ffff */
[----:B------:R-:W-:Y:S05]  /*8420*/  BRA `(.L_x_131) ;  /* 0xffffffa000c47947 */ /* 0x000fea000383ffff */
.L_x_42:
[----:B-1----:R1:W2:Y:S02]  /*8430*/  SYNCS.PHASECHK.TRANS64.TRYWAIT P1, [R0+URZ+0x70], R4 ;  /* 0x00007004000075a7 */ /* 0x0022a400080211ff */
[----:B--2---:R-:W-:Y:S05]  /*8440*/  @!P1 NANOSLEEP.SYNCS 0x989680 ;  /* 0x009896800000995d */ /* 0x004fea0003900000 */
[----:B------:R-:W2:Y:S02]  /*8450*/  @!P1 SYNCS.PHASECHK.TRANS64 P1, [R0+URZ+0x70], R4 ;  /* 0x00007004000095a7 */ /* 0x000ea400080210ff */
[----:B--2---:R-:W-:Y:S05]  /*8460*/  @!P1 BRA `(.L_x_42) ;  /* 0xfffffffc00f09947 */ /* 0x004fea000383ffff */
[----:B------:R-:W-:Y:S05]  /*8470*/  BRA `(.L_x_132) ;  /* 0xffffffa000f47947 */ /* 0x000fea000383ffff */
.L_x_45:
[----:B------:R-:W-:-:S07]  /*8480*/  MOV R0, UR5 ;  /* 0x0000000500007c02 */ /* 0x000fce0008000f00 */
.L_x_133:
[----:B-1----:R1:W2:Y:S02]  /*8490*/  SYNCS.PHASECHK.TRANS64.TRYWAIT P0, [R0+URZ+0x80], R2 ;  /* 0x00008002000075a7 */ /* 0x0022a400080011ff */
[----:B--2---:R-:W-:Y:S05]  /*84a0*/  @!P0 NANOSLEEP.SYNCS 0x989680 ;  /* 0x009896800000895d */ /* 0x004fea0003900000 */
[----:B------:R-:W2:Y:S02]  /*84b0*/  @!P0 SYNCS.PHASECHK.TRANS64 P0, [R0+URZ+0x80], R2 ;  /* 0x00008002000085a7 */ /* 0x000ea400080010ff */
[----:B--2---:R-:W-:Y:S05]  /*84c0*/  @!P0 BRA `(.L_x_133) ;  /* 0xfffffffc00f08947 */ /* 0x004fea000383ffff */
[----:B------:R-:W-:Y:S05]  /*84d0*/  BRA `(.L_x_44) ;  /* 0xffffffa400487947 */ /* 0x000fea000383ffff */
.L_x_52:
[----:B-1----:R1:W2:Y:S02]  /*84e0*/  SYNCS.PHASECHK.TRANS64.TRYWAIT P1, [R0+URZ+0x70], R2 ;  /* 0x00007002000075a7 */ /* 0x0022a400080211ff */
[----:B--2---:R-:W-:Y:S05]  /*84f0*/  @!P1 NANOSLEEP.SYNCS 0x989680 ;  /* 0x009896800000995d */ /* 0x004fea0003900000 */
[----:B------:R-:W2:Y:S02]  /*8500*/  @!P1 SYNCS.PHASECHK.TRANS64 P1, [R0+URZ+0x70], R2 ;  /* 0x00007002000095a7 */ /* 0x000ea400080210ff */
[----:B--2---:R-:W-:Y:S05]  /*8510*/  @!P1 BRA `(.L_x_52) ;  /* 0xfffffffc00f09947 */ /* 0x004fea000383ffff */
[----:B------:R-:W-:Y:S05]  /*8520*/  BRA `(.L_x_134) ;  /* 0xffffffa800d87947 */ /* 0x000fea000383ffff */
.L_x_53:
[----:B------:R-:W-:-:S07]  /*8530*/  MOV R2, UR14 ;  /* 0x0000000e00027c02 */ /* 0x000fce0008000f00 */
.L_x_135:
[----:B-1----:R1:W2:Y:S02]  /*8540*/  SYNCS.PHASECHK.TRANS64.TRYWAIT P0, [R2+URZ+0xb0], R0 ;  /* 0x0000b000020075a7 */ /* 0x0022a400080011ff */
[----:B--2---:R-:W-:Y:S05]  /*8550*/  @!P0 NANOSLEEP.SYNCS 0x989680 ;  /* 0x009896800000895d */ /* 0x004fea0003900000 */
[----:B------:R-:W2:Y:S02]  /*8560*/  @!P0 SYNCS.PHASECHK.TRANS64 P0, [R2+URZ+0xb0], R0 ;  /* 0x0000b000020085a7 */ /* 0x000ea400080010ff */
[----:B--2---:R-:W-:Y:S05]  /*8570*/  @!P0 BRA `(.L_x_135) ;  /* 0xfffffffc00f08947 */ /* 0x004fea000383ffff */
[----:B------:R-:W-:Y:S05]  /*8580*/  BRA `(.L_x_136) ;  /* 0xffffffac00107947 */ /* 0x000fea000383ffff */
.L_x_56:
[----:B------:R-:W-:Y:S07]  /*8590*/  MOV R0, UR19 ;  /* 0x0000001300007c02 */ /* 0x000fee0008000f00 */
.L_x_137:
[----:B-1----:R1:W2:Y:S02]  /*85a0*/  SYNCS.PHASECHK.TRANS64.TRYWAIT P0, [R0+URZ], R2 ;  /* 0x00000002000075a7 */ /* 0x0022a400080011ff */
[----:B--2---:R-:W-:Y:S05]  /*85b0*/  @!P0 NANOSLEEP.SYNCS 0x989680 ;  /* 0x009896800000895d */ /* 0x004fea0003900000 */
[----:B------:R-:W2:Y:S02]  /*85c0*/  @!P0 SYNCS.PHASECHK.TRANS64 P0, [R0+URZ], R2 ;  /* 0x00000002000085a7 */ /* 0x000ea400080010ff */
[----:B--2---:R-:W-:Y:S05]  /*85d0*/  @!P0 BRA `(.L_x_137) ;  /* 0xfffffffc00f08947 */ /* 0x004fea000383ffff */
[----:B------:R-:W-:Y:S05]  /*85e0*/  BRA `(.L_x_55) ;  /* 0xffffffac002c7947 */ /* 0x000fea000383ffff */
.L_x_59:
[----:B------:R-:W-:-:S07]  /*85f0*/  MOV R0, UR5 ;  /* 0x0000000500007c02 */ /* 0x000fce0008000f00 */
.L_x_138:
[----:B--2---:R2:W3:Y:S02]  /*8600*/  SYNCS.PHASECHK.TRANS64.TRYWAIT P0, [R0+URZ], R2 ;  /* 0x00000002000075a7 */ /* 0x0044e400080011ff */
[----:B---3--:R-:W-:Y:S05]  /*8610*/  @!P0 NANOSLEEP.SYNCS 0x989680 ;  /* 0x009896800000895d */ /* 0x008fea0003900000 */
[----:B------:R-:W3:Y:S02]  /*8620*/  @!P0 SYNCS.PHASECHK.TRANS64 P0, [R0+URZ], R2 ;  /* 0x00000002000085a7 */ /* 0x000ee400080010ff */
[----:B---3--:R-:W-:Y:S05]  /*8630*/  @!P0 BRA `(.L_x_138) ;  /* 0xfffffffc00f08947 */ /* 0x008fea000383ffff */
[----:B------:R-:W-:Y:S05]  /*8640*/  BRA `(.L_x_139) ;  /* 0xffffffb000587947 */ /* 0x000fea000383ffff */
.L_x_60:
[----:B------:R-:W-:-:S07]  /*8650*/  MOV R0, UR5 ;  /* 0x0000000500007c02 */ /* 0x000fce0008000f00 */
.L_x_140:
[----:B--2---:R2:W3:Y:S02]  /*8660*/  SYNCS.PHASECHK.TRANS64.TRYWAIT P0, [R0+URZ], R3 ;  /* 0x00000003000075a7 */ /* 0x0044e400080011ff */
[----:B---3--:R-:W-:Y:S05]  /*8670*/  @!P0 NANOSLEEP.SYNCS 0x989680 ;  /* 0x009896800000895d */ /* 0x008fea0003900000 */
[----:B------:R-:W3:Y:S02]  /*8680*/  @!P0 SYNCS.PHASECHK.TRANS64 P0, [R0+URZ], R3 ;  /* 0x00000003000085a7 */ /* 0x000ee400080010ff */
[----:B---3--:R-:W-:Y:S05]  /*8690*/  @!P0 BRA `(.L_x_140) ;  /* 0xfffffffc00f08947 */ /* 0x008fea000383ffff */
[----:B------:R-:W-:Y:S05]  /*86a0*/  BRA `(.L_x_141) ;  /* 0xffffffb000647947 */ /* 0x000fea000383ffff */
.L_x_61:
[----:B------:R-:W-:-:S07]  /*86b0*/  MOV R0, UR5 ;  /* 0x0000000500007c02 */ /* 0x000fce0008000f00 */
.L_x_142:
[----:B--2---:R2:W3:Y:S02]  /*86c0*/  SYNCS.PHASECHK.TRANS64.TRYWAIT P0, [R0+URZ], R3 ;  /* 0x00000003000075a7 */ /* 0x0044e400080011ff */
[----:B---3--:R-:W-:Y:S05]  /*86d0*/  @!P0 NANOSLEEP.SYNCS 0x989680 ;  /* 0x009896800000895d */ /* 0x008fea0003900000 */
[----:B------:R-:W3:Y:S02]  /*86e0*/  @!P0 SYNCS.PHASECHK.TRANS64 P0, [R0+URZ], R3 ;  /* 0x00000003000085a7 */ /* 0x000ee400080010ff */
[----:B---3--:R-:W-:Y:S05]  /*86f0*/  @!P0 BRA `(.L_x_142) ;  /* 0xfffffffc00f08947 */ /* 0x008fea000383ffff */
[----:B------:R-:W-:Y:S05]  /*8700*/  BRA `(.L_x_143) ;  /* 0xffffffb000707947 */ /* 0x000fea000383ffff */
.L_x_62:
[----:B--2---:R-:W-:-:S07]  /*8710*/  MOV R0, UR6 ;  /* 0x0000000600007c02 */ /* 0x004fce0008000f00 */
.L_x_144:
[----:B--2---:R2:W3:Y:S02]  /*8720*/  SYNCS.PHASECHK.TRANS64.TRYWAIT P0, [R0+URZ], R2 ;  /* 0x00000002000075a7 */ /* 0x0044e400080011ff */
[----:B---3--:R-:W-:Y:S05]  /*8730*/  @!P0 NANOSLEEP.SYNCS 0x989680 ;  /* 0x009896800000895d */ /* 0x008fea0003900000 */
[----:B------:R-:W3:Y:S02]  /*8740*/  @!P0 SYNCS.PHASECHK.TRANS64 P0, [R0+URZ], R2 ;  /* 0x00000002000085a7 */ /* 0x000ee400080010ff */
[----:B---3--:R-:W-:Y:S05]  /*8750*/  @!P0 BRA `(.L_x_144) ;  /* 0xfffffffc00f08947 */ /* 0x008fea000383ffff */
[----:B------:R-:W-:Y:S05]  /*8760*/  BRA `(.L_x_145) ;  /* 0xffffffb0007c7947 */ /* 0x000fea000383ffff */
.L_x_67:
[----:B--2---:R2:W3:Y:S02]  /*8770*/  SYNCS.PHASECHK.TRANS64.TRYWAIT P0, [R0+URZ+0x70], R2 ;  /* 0x00007002000075a7 */ /* 0x0044e400080011ff */
[----:B---3--:R-:W-:Y:S05]  /*8780*/  @!P0 NANOSLEEP.SYNCS 0x989680 ;  /* 0x009896800000895d */ /* 0x008fea0003900000 */
[----:B------:R-:W3:Y:S02]  /*8790*/  @!P0 SYNCS.PHASECHK.TRANS64 P0, [R0+URZ+0x70], R2 ;  /* 0x00007002000085a7 */ /* 0x000ee400080010ff */
[----:B---3--:R-:W-:Y:S05]  /*87a0*/  @!P0 BRA `(.L_x_67) ;  /* 0xfffffffc00f08947 */ /* 0x008fea000383ffff */
[----:B------:R-:W-:Y:S05]  /*87b0*/  BRA `(.L_x_146) ;  /* 0xffffffb400847947 */ /* 0x000fea000383ffff */
.L_x_70:
[----:B------:R-:W-:Y:S07]  /*87c0*/  MOV R0, UR7 ;  /* 0x0000000700007c02 */ /* 0x000fee0008000f00 */
.L_x_147:
[----:B--2---:R2:W3:Y:S02]  /*87d0*/  SYNCS.PHASECHK.TRANS64.TRYWAIT P0, [R0+URZ+0x68], R2 ;  /* 0x00006802000075a7 */ /* 0x0044e400080011ff */
[----:B---3--:R-:W-:Y:S05]  /*87e0*/  @!P0 NANOSLEEP.SYNCS 0x989680 ;  /* 0x009896800000895d */ /* 0x008fea0003900000 */
[----:B------:R-:W3:Y:S02]  /*87f0*/  @!P0 SYNCS.PHASECHK.TRANS64 P0, [R0+URZ+0x68], R2 ;  /* 0x00006802000085a7 */ /* 0x000ee400080010ff */
[----:B---3--:R-:W-:Y:S05]  /*8800*/  @!P0 BRA `(.L_x_147) ;  /* 0xfffffffc00f08947 */ /* 0x008fea000383ffff */
[----:B------:R-:W-:Y:S05]  /*8810*/  BRA `(.L_x_69) ;  /* 0xffffffb800647947 */ /* 0x000fea000383ffff */
.L_x_73:
[----:B------:R-:W-:Y:S07]  /*8820*/  MOV R0, UR7 ;  /* 0x0000000700007c02 */ /* 0x000fee0008000f00 */
.L_x_148:
[----:B-1----:R1:W2:Y:S02]  /*8830*/  SYNCS.PHASECHK.TRANS64.TRYWAIT P0, [R0+URZ+0x48], R14 ;  /* 0x0000480e000075a7 */ /* 0x0022a400080011ff */
[----:B--2---:R-:W-:Y:S05]  /*8840*/  @!P0 NANOSLEEP.SYNCS 0x989680 ;  /* 0x009896800000895d */ /* 0x004fea0003900000 */
[----:B------:R-:W2:Y:S02]  /*8850*/  @!P0 SYNCS.PHASECHK.TRANS64 P0, [R0+URZ+0x48], R14 ;  /* 0x0000480e000085a7 */ /* 0x000ea400080010ff */
[----:B--2---:R-:W-:Y:S05]  /*8860*/  @!P0 BRA `(.L_x_148) ;  /* 0xfffffffc00f08947 */ /* 0x004fea000383ffff */
[----:B------:R-:W-:Y:S05]  /*8870*/  BRA `(.L_x_149) ;  /* 0xffffffb800dc7947 */ /* 0x000fea000383ffff */
.L_x_74:
[----:B------:R-:W-:Y:S07]  /*8880*/  MOV R0, UR7 ;  /* 0x0000000700007c02 */ /* 0x000fee0008000f00 */
.L_x_150:
[----:B-1----:R1:W2:Y:S02]  /*8890*/  SYNCS.PHASECHK.TRANS64.TRYWAIT P0, [R0+URZ+0x50], R14 ;  /* 0x0000500e000075a7 */ /* 0x0022a400080011ff */
[----:B--2---:R-:W-:Y:S05]  /*88a0*/  @!P0 NANOSLEEP.SYNCS 0x989680 ;  /* 0x009896800000895d */ /* 0x004fea0003900000 */
[----:B------:R-:W2:Y:S02]  /*88b0*/  @!P0 SYNCS.PHASECHK.TRANS64 P0, [R0+URZ+0x50], R14 ;  /* 0x0000500e000085a7 */ /* 0x000ea400080010ff */
[----:B--2---:R-:W-:Y:S05]  /*88c0*/  @!P0 BRA `(.L_x_150) ;  /* 0xfffffffc00f08947 */ /* 0x004fea000383ffff */
[----:B------:R-:W-:Y:S05]  /*88d0*/  BRA `(.L_x_151) ;  /* 0xffffffbc00187947 */ /* 0x000fea000383ffff */
.L_x_75:
[----:B------:R-:W-:Y:S07]  /*88e0*/  MOV R0, UR7 ;  /* 0x0000000700007c02 */ /* 0x000fee0008000f00 */
.L_x_152:
[----:B-1----:R1:W2:Y:S02]  /*88f0*/  SYNCS.PHASECHK.TRANS64.TRYWAIT P0, [R0+URZ+0x58], R14 ;  /* 0x0000580e000075a7 */ /* 0x0022a400080011ff */
[----:B--2---:R-:W-:Y:S05]  /*8900*/  @!P0 NANOSLEEP.SYNCS 0x989680 ;  /* 0x009896800000895d */ /* 0x004fea0003900000 */
[----:B------:R-:W2:Y:S02]  /*8910*/  @!P0 SYNCS.PHASECHK.TRANS64 P0, [R0+URZ+0x58], R14 ;  /* 0x0000580e000085a7 */ /* 0x000ea400080010ff */
[----:B--2---:R-:W-:Y:S05]  /*8920*/  @!P0 BRA `(.L_x_152) ;  /* 0xfffffffc00f08947 */ /* 0x004fea000383ffff */
[----:B------:R-:W-:Y:S05]  /*8930*/  BRA `(.L_x_153) ;  /* 0xffffffbc009c7947 */ /* 0x000fea000383ffff */
.L_x_77:
[----:B------:R-:W-:-:S07]  /*8940*/  MOV R0, UR7 ;  /* 0x0000000700007c02 */ /* 0x000fce0008000f00 */
.L_x_154:
[----:B-1----:R1:W3:Y:S02]  /*8950*/  SYNCS.PHASECHK.TRANS64.TRYWAIT P0, [R0+URZ+0x48], R2 ;  /* 0x00004802000075a7 */ /* 0x0022e400080011ff */
[----:B---3--:R-:W-:Y:S05]  /*8960*/  @!P0 NANOSLEEP.SYNCS 0x989680 ;  /* 0x009896800000895d */ /* 0x008fea0003900000 */
[----:B------:R-:W3:Y:S02]  /*8970*/  @!P0 SYNCS.PHASECHK.TRANS64 P0, [R0+URZ+0x48], R2 ;  /* 0x00004802000085a7 */ /* 0x000ee400080010ff */
[----:B---3--:R-:W-:Y:S05]  /*8980*/  @!P0 BRA `(.L_x_154) ;  /* 0xfffffffc00f08947 */ /* 0x008fea000383ffff */
[----:B------:R-:W-:Y:S05]  /*8990*/  BRA `(.L_x_155) ;  /* 0xffffffc0000c7947 */ /* 0x000fea000383ffff */
.L_x_78:
[----:B-1----:R-:W-:-:S07]  /*89a0*/  MOV R0, UR7 ;  /* 0x0000000700007c02 */ /* 0x002fce0008000f00 */
.L_x_156:
[----:B-1----:R1:W3:Y:S02]  /*89b0*/  SYNCS.PHASECHK.TRANS64.TRYWAIT P0, [R0+URZ+0x50], R2 ;  /* 0x00005002000075a7 */ /* 0x0022e400080011ff */
[----:B---3--:R-:W-:Y:S05]  /*89c0*/  @!P0 NANOSLEEP.SYNCS 0x989680 ;  /* 0x009896800000895d */ /* 0x008fea0003900000 */
[----:B------:R-:W3:Y:S02]  /*89d0*/  @!P0 SYNCS.PHASECHK.TRANS64 P0, [R0+URZ+0x50], R2 ;  /* 0x00005002000085a7 */ /* 0x000ee400080010ff */
[----:B---3--:R-:W-:Y:S05]  /*89e0*/  @!P0 BRA `(.L_x_156) ;  /* 0xfffffffc00f08947 */ /* 0x008fea000383ffff */
[----:B------:R-:W-:Y:S05]  /*89f0*/  BRA `(.L_x_157) ;  /* 0xffffffbc00fc7947 */ /* 0x000fea000383ffff */
.L_x_80:
[----:B--2---:R2:W4:Y:S02]  /*8a00*/  SYNCS.PHASECHK.TRANS64.TRYWAIT P0, [R0+URZ+0x70], R2 ;  /* 0x00007002000075a7 */ /* 0x00452400080011ff */
[----:B----4-:R-:W-:Y:S05]  /*8a10*/  @!P0 NANOSLEEP.SYNCS 0x989680 ;  /* 0x009896800000895d */ /* 0x010fea0003900000 */
[----:B------:R-:W4:Y:S02]  /*8a20*/  @!P0 SYNCS.PHASECHK.TRANS64 P0, [R0+URZ+0x70], R2 ;  /* 0x00007002000085a7 */ /* 0x000f2400080010ff */
[----:B----4-:R-:W-:Y:S05]  /*8a30*/  @!P0 BRA `(.L_x_80) ;  /* 0xfffffffc00f08947 */ /* 0x010fea000383ffff */
[----:B------:R-:W-:Y:S05]  /*8a40*/  BRA `(.L_x_158) ;  /* 0xffffffc000c47947 */ /* 0x000fea000383ffff */
.L_x_91:
[----:B-1----:R-:W-:Y:S04]  /*8a50*/  MOV R2, UR48 ;  /* 0x0000003000027c02 */ /* 0x002fe80008000f00 */
[----:B------:R1:W3:Y:S03]  /*8a60*/  SYNCS.PHASECHK.TRANS64.TRYWAIT P1, [R2+URZ+0x30], R3 ;  /* 0x00003003020075a7 */ /* 0x0002e600080211ff */
[----:B---3--:R-:W-:Y:S05]  /*8a70*/  @!P1 NANOSLEEP.SYNCS 0x989680 ;  /* 0x009896800000995d */ /* 0x008fea0003900000 */
[----:B------:R-:W3:Y:S02]  /*8a80*/  @!P1 SYNCS.PHASECHK.TRANS64 P1, [R2+URZ+0x30], R3 ;  /* 0x00003003020095a7 */ /* 0x000ee400080210ff */
[----:B---3--:R-:W-:Y:S05]  /*8a90*/  @!P1 BRA `(.L_x_91) ;  /* 0xfffffffc00ec9947 */ /* 0x008fea000383ffff */
[----:B------:R-:W-:Y:S05]  /*8aa0*/  BRA `(.L_x_90) ;  /* 0xffffffcc00d07947 */ /* 0x000fea000383ffff */
.L_x_93:
[----:B-1----:R1:W4:Y:S02]  /*8ab0*/  SYNCS.PHASECHK.TRANS64.TRYWAIT P0, [R64+URZ+0x90], R0 ;  /* 0x00009000400075a7 */ /* 0x00232400080011ff */
[----:B----4-:R-:W-:Y:S05]  /*8ac0*/  @!P0 NANOSLEEP.SYNCS 0x989680 ;  /* 0x009896800000895d */ /* 0x010fea0003900000 */
[----:B------:R-:W4:Y:S02]  /*8ad0*/  @!P0 SYNCS.PHASECHK.TRANS64 P0, [R64+URZ+0x90], R0 ;  /* 0x00009000400085a7 */ /* 0x000f2400080010ff */
[----:B----4-:R-:W-:Y:S05]  /*8ae0*/  @!P0 BRA `(.L_x_93) ;  /* 0xfffffffc00f08947 */ /* 0x010fea000383ffff */
[----:B------:R-:W-:Y:S05]  /*8af0*/  BRA `(.L_x_92) ;  /* 0xffffffcc00f87947 */ /* 0x000fea000383ffff */
.L_x_102:
[----:B--2---:R2:W4:Y:S02]  /*8b00*/  SYNCS.PHASECHK.TRANS64.TRYWAIT P0, [R2+URZ+0x30], R0 ;  /* 0x00003000020075a7 */ /* 0x00452400080011ff */
[----:B----4-:R-:W-:Y:S05]  /*8b10*/  @!P0 NANOSLEEP.SYNCS 0x989680 ;  /* 0x009896800000895d */ /* 0x010fea0003900000 */
[----:B------:R-:W4:Y:S02]  /*8b20*/  @!P0 SYNCS.PHASECHK.TRANS64 P0, [R2+URZ+0x30], R0 ;  /* 0x00003000020085a7 */ /* 0x000f2400080010ff */
[----:B----4-:R-:W-:Y:S05]  /*8b30*/  @!P0 BRA `(.L_x_102) ;  /* 0xfffffffc00f08947 */ /* 0x010fea000383ffff */
[----:B------:R-:W-:Y:S05]  /*8b40*/  BRA `(.L_x_101) ;  /* 0xffffffd800d87947 */ /* 0x000fea000383ffff */
.L_x_111:
[----:B--2---:R2:W4:Y:S02]  /*8b50*/  SYNCS.PHASECHK.TRANS64.TRYWAIT P0, [R4+URZ+0x30], R5 ;  /* 0x00003005040075a7 */ /* 0x00452400080011ff */
[----:B----4-:R-:W-:Y:S05]  /*8b60*/  @!P0 NANOSLEEP.SYNCS 0x989680 ;  /* 0x009896800000895d */ /* 0x010fea0003900000 */
[----:B------:R-:W4:Y:S02]  /*8b70*/  @!P0 SYNCS.PHASECHK.TRANS64 P0, [R4+URZ+0x30], R5 ;  /* 0x00003005040085a7 */ /* 0x000f2400080010ff */
[----:B----4-:R-:W-:Y:S05]  /*8b80*/  @!P0 BRA `(.L_x_111) ;  /* 0xfffffffc00f08947 */ /* 0x010fea000383ffff */
[----:B------:R-:W-:Y:S05]  /*8b90*/  BRA `(.L_x_110) ;  /* 0xffffffe400e07947 */ /* 0x000fea000383ffff */
        .weak           $__internal_0_$__cuda_sm10x_tcgen05_guardrail_trap_col_being_dealloced_not_returned_by_alloc
        .type           $__internal_0_$__cuda_sm10x_tcgen05_guardrail_trap_col_being_dealloced_not_returned_by_alloc,@function
        .size           $__internal_0_$__cuda_sm10x_tcgen05_guardrail_trap_col_being_dealloced_not_returned_by_alloc,($__internal_1_$__cuda_sm10x_tcgen05_guardrail_trap_phase_invalid_during_alloc - $__internal_0_$__cuda_sm10x_tcgen05_guardrail_trap_col_being_dealloced_not_returned_by_alloc)
$__internal_0_$__cuda_sm10x_tcgen05_guardrail_trap_col_being_dealloced_not_returned_by_alloc:
[----:B------:R-:W-:Y:S05]  /*8ba0*/  BPT.TRAP 0x1 ;  /* 0x000000040000795c */ /* 0x000fea0000300000 */
[----:B------:R-:W-:-:S04]  /*8bb0*/  HFMA2 R3, -RZ, RZ, 0, 0 ;  /* 0x00000000ff037431 */ /* 0x000fc800000001ff */
[----:B------:R-:W-:Y:S05]  /*8bc0*/  RET.REL.NODEC R2 `(_ZN7cutlass13device_kernelINS_4gemm6kernel13GemmUniversalIN4cute5tupleIJiiiiEEENS1_10collective13CollectiveMmaINS1_35MainloopSm100TmaUmmaWarpSpecializedILi3ELi2ELi4ENS5_IJNS4_1CILi1EEESB_SB_EEEEENS5_IJNSA_ILi128EEENSA_ILi96EEESE_EEENS_10bfloat16_tENS5_IJlSB_lEEESH_SI_NS4_8TiledMMAINS4_8MMA_AtomIJNS4_20SM100_MMA_F16BF16_SSISH_SH_fLi128ELi96ELNS4_4UMMA5MajorE0ELSN_0ELNSM_7ScaleInE0ELSO_0EEEEEENS4_6LayoutISC_NS5_IJNSA_ILi0EEESS_SS_EEEEENS5_IJNS4_10UnderscoreESV_SV_EEEEENS4_13SM90_TMA_LOADENS4_14ComposedLayoutINS4_7SwizzleILi3ELi4ELi3EEENS4_18smem_ptr_flag_bitsILi16EEENSR_INS5_IJNSA_ILi8EEENSA_ILi64EEEEEENS5_IJS15_SB_EEEEEEEvNS4_8identityESY_S19_vS1A_EENS_8epilogue10collective18CollectiveEpilogueINS1C_23Sm100TmaWarpSpecializedILi3ELi2ELi32ELb1ELb0EEEJSG_NS5_IJNSR_ISE_SB_EENSR_INSA_ILi32EEESB_EEEEESH_SI_SH_SI_NS1C_6fusion15FusionCallbacksIS1G_NS1L_17LinearCombinationISH_fSH_fLNS_15FloatRoundStyleE2EEESG_S1K_JEEENS4_5SM1004TMEM4LOAD26SM100_TMEM_LOAD_32dp32b32xESY_NSZ_INS10_ILi2ELi4ELi3EEES13_NSR_INS5_IJS14_S1I_EEENS5_IJS1I_SB_EEEEEEENS4_39AutoVectorizingCopyWithAssumedAlignmentILi128EEENS4_14SM90_TMA_STOREES1Z_S21_S21_EEEvvEEEEvNT_6ParamsE) ;  /* 0xffffff74020c7950 */ /* 0x000fea0003c3ffff */
        .weak           $__internal_1_$__cuda_sm10x_tcgen05_guardrail_trap_phase_invalid_during_alloc
        .type           $__internal_1_$__cuda_sm10x_tcgen05_guardrail_trap_phase_invalid_during_alloc,@function
        .size           $__internal_1_$__cuda_sm10x_tcgen05_guardrail_trap_phase_invalid_during_alloc,($__internal_2_$__cuda_sm10x_tcgen05_guardrail_trap_unallocated_columns_being_dealloced - $__internal_1_$__cuda_sm10x_tcgen05_guardrail_trap_phase_invalid_during_alloc)
$__internal_1_$__cuda_sm10x_tcgen05_guardrail_trap_phase_invalid_during_alloc:
[----:B------:R-:W-:Y:S05]  /*8bd0*/  BPT.TRAP 0x1 ;  /* 0x000000040000795c */ /* 0x000fea0000300000 */
[----:B------:R-:W-:-:S04]  /*8be0*/  MOV R3, 0x0 ;  /* 0x0000000000037802 */ /* 0x000fc80000000f00 */
[----:B------:R-:W-:Y:S05]  /*8bf0*/  RET.REL.NODEC R2 `(_ZN7cutlass13device_kernelINS_4gemm6kernel13GemmUniversalIN4cute5tupleIJiiiiEEENS1_10collective13CollectiveMmaINS1_35MainloopSm100TmaUmmaWarpSpecializedILi3ELi2ELi4ENS5_IJNS4_1CILi1EEESB_SB_EEEEENS5_IJNSA_ILi128EEENSA_ILi96EEESE_EEENS_10bfloat16_tENS5_IJlSB_lEEESH_SI_NS4_8TiledMMAINS4_8MMA_AtomIJNS4_20SM100_MMA_F16BF16_SSISH_SH_fLi128ELi96ELNS4_4UMMA5MajorE0ELSN_0ELNSM_7ScaleInE0ELSO_0EEEEEENS4_6LayoutISC_NS5_IJNSA_ILi0EEESS_SS_EEEEENS5_IJNS4_10UnderscoreESV_SV_EEEEENS4_13SM90_TMA_LOADENS4_14ComposedLayoutINS4_7SwizzleILi3ELi4ELi3EEENS4_18smem_ptr_flag_bitsILi16EEENSR_INS5_IJNSA_ILi8EEENSA_ILi64EEEEEENS5_IJS15_SB_EEEEEEEvNS4_8identityESY_S19_vS1A_EENS_8epilogue10collective18CollectiveEpilogueINS1C_23Sm100TmaWarpSpecializedILi3ELi2ELi32ELb1ELb0EEEJSG_NS5_IJNSR_ISE_SB_EENSR_INSA_ILi32EEESB_EEEEESH_SI_SH_SI_NS1C_6fusion15FusionCallbacksIS1G_NS1L_17LinearCombinationISH_fSH_fLNS_15FloatRoundStyleE2EEESG_S1K_JEEENS4_5SM1004TMEM4LOAD26SM100_TMEM_LOAD_32dp32b32xESY_NSZ_INS10_ILi2ELi4ELi3EEES13_NSR_INS5_IJS14_S1I_EEENS5_IJS1I_SB_EEEEEEENS4_39AutoVectorizingCopyWithAssumedAlignmentILi128EEENS4_14SM90_TMA_STOREES1Z_S21_S21_EEEvvEEEEvNT_6ParamsE) ;  /* 0xffffff7402007950 */ /* 0x000fea0003c3ffff */
        .weak           $__internal_2_$__cuda_sm10x_tcgen05_guardrail_trap_unallocated_columns_being_dealloced
        .type           $__internal_2_$__cuda_sm10x_tcgen05_guardrail_trap_unallocated_columns_being_dealloced,@function
        .size           $__internal_2_$__cuda_sm10x_tcgen05_guardrail_trap_unallocated_columns_being_dealloced,(.L_x_160 - $__internal_2_$__cuda_sm10x_tcgen05_guardrail_trap_unallocated_columns_being_dealloced)
$__internal_2_$__cuda_sm10x_tcgen05_guardrail_trap_unallocated_columns_being_dealloced:
[----:B------:R-:W-:Y:S05]  /*8c00*/  BPT.TRAP 0x1 ;  /* 0x000000040000795c */ /* 0x000fea0000300000 */
[----:B------:R-:W-:-:S04]  /*8c10*/  HFMA2 R3, -RZ, RZ, 0, 0 ;  /* 0x00000000ff037431 */ /* 0x000fc800000001ff */
[----:B------:R-:W-:Y:S05]  /*8c20*/  RET.REL.NODEC R2 `(_ZN7cutlass13device_kernelINS_4gemm6kernel13GemmUniversalIN4cute5tupleIJiiiiEEENS1_10collective13CollectiveMmaINS1_35MainloopSm100TmaUmmaWarpSpecializedILi3ELi2ELi4ENS5_IJNS4_1CILi1EEESB_SB_EEEEENS5_IJNSA_ILi128EEENSA_ILi96EEESE_EEENS_10bfloat16_tENS5_IJlSB_lEEESH_SI_NS4_8TiledMMAINS4_8MMA_AtomIJNS4_20SM100_MMA_F16BF16_SSISH_SH_fLi128ELi96ELNS4_4UMMA5MajorE0ELSN_0ELNSM_7ScaleInE0ELSO_0EEEEEENS4_6LayoutISC_NS5_IJNSA_ILi0EEESS_SS_EEEEENS5_IJNS4_10UnderscoreESV_SV_EEEEENS4_13SM90_TMA_LOADENS4_14ComposedLayoutINS4_7SwizzleILi3ELi4ELi3EEENS4_18smem_ptr_flag_bitsILi16EEENSR_INS5_IJNSA_ILi8EEENSA_ILi64EEEEEENS5_IJS15_SB_EEEEEEEvNS4_8identityESY_S19_vS1A_EENS_8epilogue10collective18CollectiveEpilogueINS1C_23Sm100TmaWarpSpecializedILi3ELi2ELi32ELb1ELb0EEEJSG_NS5_IJNSR_ISE_SB_EENSR_INSA_ILi32EEESB_EEEEESH_SI_SH_SI_NS1C_6fusion15FusionCallbacksIS1G_NS1L_17LinearCombinationISH_fSH_fLNS_15FloatRoundStyleE2EEESG_S1K_JEEENS4_5SM1004TMEM4LOAD26SM100_TMEM_LOAD_32dp32b32xESY_NSZ_INS10_ILi2ELi4ELi3EEES13_NSR_INS5_IJS14_S1I_EEENS5_IJS1I_SB_EEEEEEENS4_39AutoVectorizingCopyWithAssumedAlignmentILi128EEENS4_14SM90_TMA_STOREES1Z_S21_S21_EEEvvEEEEvNT_6ParamsE) ;  /* 0xffffff7002f47950 */ /* 0x000fea0003c3ffff */
.L_x_159:
[----:B------:R-:W-:-:S00]  /*8c30*/  BRA `(.L_x_159) ;  /* 0xfffffffc00fc7947 */ /* 0x000fc0000383ffff */
[----:B------:R-:W-:-:S00]  /*8c40*/  NOP ;  /* 0x0000000000007918 */ /* 0x000fc00000000000 */
        /* <DEDUP_REMOVED lines=11> */
.L_x_160:


//--------------------- .nv.global.init           --------------------------
	.section	.nv.global.init,"aw",@progbits
.nv.global.init:
	.type		$str$27,@object
	.size		$str$27,($str$28 - $str$27)
$str$27:
        /*0000*/ 	.byte	0x28, 0x61, 0x64, 0x64, 0x72, 0x65, 0x73, 0x73, 0x20, 0x26, 0x20, 0x6d, 0x61, 0x73, 0x6b, 0x29
        /*0010*/ 	.byte	0x20, 0x3d, 0x3d, 0x20, 0x30, 0x00
	.type		$str$28,@object
	.size		$str$28,($str$26 - $str$28)
$str$28:
        /*0016*/ 	.byte	0x2f, 0x74, 0x6d, 0x70, 0x2f, 0x63, 0x75, 0x74, 0x6c, 0x61, 0x73, 0x73, 0x5f, 0x73, 0x77, 0x65
        /*0026*/ 	.byte	0x65, 0x70, 0x5f, 0x73, 0x72, 0x63, 0x2f, 0x69, 0x6e, 0x63, 0x6c, 0x75, 0x64, 0x65, 0x2f, 0x63
        /*0036*/ 	.byte	0x75, 0x74, 0x65, 0x2f, 0x70, 0x6f, 0x69, 0x6e, 0x74, 0x65, 0x72, 0x5f, 0x66, 0x6c, 0x61, 0x67
        /*0046*/ 	.byte	0x67, 0x65, 0x64, 0x2e, 0x68, 0x70, 0x70, 0x00
	.type		$str$26,@object
	.size		$str$26,($str$25 - $str$26)
$str$26:
        /*004e*/ 	.byte	0x2f, 0x74, 0x6d, 0x70, 0x2f, 0x63, 0x75, 0x74, 0x6c, 0x61, 0x73, 0x73, 0x5f, 0x73, 0x77, 0x65
        /*005e*/ 	.byte	0x65, 0x70, 0x5f, 0x73, 0x72, 0x63, 0x2f, 0x69, 0x6e, 0x63, 0x6c, 0x75, 0x64, 0x65, 0x2f, 0x63
        /*006e*/ 	.byte	0x75, 0x74, 0x65, 0x2f, 0x61, 0x74, 0x6f, 0x6d, 0x2f, 0x63, 0x6f, 0x70, 0x79, 0x5f, 0x74, 0x72
        /*007e*/ 	.byte	0x61, 0x69, 0x74, 0x73, 0x5f, 0x73, 0x6d, 0x31, 0x30, 0x30, 0x2e, 0x68, 0x70, 0x70, 0x00
	.type		$str$25,@object
	.size		$str$25,(__unnamed_1 - $str$25)
$str$25:
        /*008d*/ 	.byte	0x28, 0x28, 0x75, 0x69, 0x6e, 0x74, 0x33, 0x32, 0x5f, 0x74, 0x28, 0x74, 0x68, 0x72, 0x65, 0x61
        /*009d*/ 	.byte	0x64, 0x49, 0x64, 0x78, 0x2e, 0x78, 0x29, 0x20, 0x2f, 0x20, 0x33, 0x32, 0x29, 0x20, 0x25, 0x20
        /*00ad*/ 	.byte	0x34, 0x29, 0x20, 0x3d, 0x3d, 0x20, 0x28, 0x28, 0x28, 0x74, 0x6d, 0x65, 0x6d, 0x5f, 0x61, 0x64
        /*00bd*/ 	.byte	0x64, 0x72, 0x20, 0x3e, 0x3e, 0x20, 0x31, 0x36, 0x29, 0x20, 0x2f, 0x20, 0x33, 0x32, 0x29, 0x20
        /*00cd*/ 	.byte	0x25, 0x20, 0x34, 0x29, 0x00
	.type		__unnamed_1,@object
	.size		__unnamed_1,(__unnamed_2 - __unnamed_1)
__unnamed_1:
        /*00d2*/ 	.byte	0x61, 0x75, 0x74, 0x6f, 0x20, 0x63, 0x75, 0x74, 0x65, 0x3a, 0x3a, 0x61, 0x73, 0x5f, 0x70, 0x6f
        /* <DEDUP_REMOVED lines=24> */
        /*0262*/ 	.byte	0x34, 0x30, 0x39, 0x36, 0x3e, 0x3e, 0x3e, 0x3e, 0x5d, 0x00
	.type		__unnamed_2,@object
	.size		__unnamed_2,(.L_2 - __unnamed_2)
__unnamed_2:
        /* <DEDUP_REMOVED lines=42> */
        /*050c*/ 	.byte	0x3e, 0x3e, 0x5d, 0x00
.L_2:


//--------------------- .nv.shared._ZN7cutlass13device_kernelINS_4gemm6kernel13GemmUniversalIN4cute5tupleIJiiiiEEENS1_10collective13CollectiveMmaINS1_35MainloopSm100TmaUmmaWarpSpecializedILi3ELi2ELi4ENS5_IJNS4_1CILi1EEESB_SB_EEEEENS5_IJNSA_ILi128EEENSA_ILi96EEESE_EEENS_10bfloat16_tENS5_IJlSB_lEEESH_SI_NS4_8TiledMMAINS4_8MMA_AtomIJNS4_20SM100_MMA_F16BF16_SSISH_SH_fLi128ELi96ELNS4_4UMMA5MajorE0ELSN_0ELNSM_7ScaleInE0ELSO_0EEEEEENS4_6LayoutISC_NS5_IJNSA_ILi0EEESS_SS_EEEEENS5_IJNS4_10UnderscoreESV_SV_EEEEENS4_13SM90_TMA_LOADENS4_14ComposedLayoutINS4_7SwizzleILi3ELi4ELi3EEENS4_18smem_ptr_flag_bitsILi16EEENSR_INS5_IJNSA_ILi8EEENSA_ILi64EEEEEENS5_IJS15_SB_EEEEEEEvNS4_8identityESY_S19_vS1A_EENS_8epilogue10collective18CollectiveEpilogueINS1C_23Sm100TmaWarpSpecializedILi3ELi2ELi32ELb1ELb0EEEJSG_NS5_IJNSR_ISE_SB_EENSR_INSA_ILi32EEESB_EEEEESH_SI_SH_SI_NS1C_6fusion15FusionCallbacksIS1G_NS1L_17LinearCombinationISH_fSH_fLNS_15FloatRoundStyleE2EEESG_S1K_JEEENS4_5SM1004TMEM4LOAD26SM100_TMEM_LOAD_32dp32b32xESY_NSZ_INS10_ILi2ELi4ELi3EEES13_NSR_INS5_IJS14_S1I_EEENS5_IJS1I_SB_EEEEEEENS4_39AutoVectorizingCopyWithAssumedAlignmentILi128EEENS4_14SM90_TMA_STOREES1Z_S21_S21_EEEvvEEEEvNT_6ParamsE --------------------------
	.section	.nv.shared._ZN7cutlass13device_kernelINS_4gemm6kernel13GemmUniversalIN4cute5tupleIJiiiiEEENS1_10collective13CollectiveMmaINS1_35MainloopSm100TmaUmmaWarpSpecializedILi3ELi2ELi4ENS5_IJNS4_1CILi1EEESB_SB_EEEEENS5_IJNSA_ILi128EEENSA_ILi96EEESE_EEENS_10bfloat16_tENS5_IJlSB_lEEESH_SI_NS4_8TiledMMAINS4_8MMA_AtomIJNS4_20SM100_MMA_F16BF16_SSISH_SH_fLi128ELi96ELNS4_4UMMA5MajorE0ELSN_0ELNSM_7ScaleInE0ELSO_0EEEEEENS4_6LayoutISC_NS5_IJNSA_ILi0EEESS_SS_EEEEENS5_IJNS4_10UnderscoreESV_SV_EEEEENS4_13SM90_TMA_LOADENS4_14ComposedLayoutINS4_7SwizzleILi3ELi4ELi3EEENS4_18smem_ptr_flag_bitsILi16EEENSR_INS5_IJNSA_ILi8EEENSA_ILi64EEEEEENS5_IJS15_SB_EEEEEEEvNS4_8identityESY_S19_vS1A_EENS_8epilogue10collective18CollectiveEpilogueINS1C_23Sm100TmaWarpSpecializedILi3ELi2ELi32ELb1ELb0EEEJSG_NS5_IJNSR_ISE_SB_EENSR_INSA_ILi32EEESB_EEEEESH_SI_SH_SI_NS1C_6fusion15FusionCallbacksIS1G_NS1L_17LinearCombinationISH_fSH_fLNS_15FloatRoundStyleE2EEESG_S1K_JEEENS4_5SM1004TMEM4LOAD26SM100_TMEM_LOAD_32dp32b32xESY_NSZ_INS10_ILi2ELi4ELi3EEES13_NSR_INS5_IJS14_S1I_EEENS5_IJS1I_SB_EEEEEEENS4_39AutoVectorizingCopyWithAssumedAlignmentILi128EEENS4_14SM90_TMA_STOREES1Z_S21_S21_EEEvvEEEEvNT_6ParamsE,"aw",@nobits
	.sectionflags	@""
	.align	16
	.zero		1024


//--------------------- .nv.shared.reserved.0     --------------------------
	.section	.nv.shared.reserved.0,"aw",@nobits
	.weak		__nv_reservedSMEM_offset_0_alias
	.size		__nv_reservedSMEM_offset_0_alias, 0, 64
	.other		__nv_reservedSMEM_offset_0_alias,@"STO_CUDA_RESERVED_SHARED STV_DEFAULT"
__nv_reservedSMEM_offset_0_alias:
	.zero		0
.nv.shared.reserved.0:
	.zero		64
	.weak		__nv_reservedSMEM_tcgen05_partition
	.type		__nv_reservedSMEM_tcgen05_partition,@object
	.size		__nv_reservedSMEM_tcgen05_partition,(.L_0 - __nv_reservedSMEM_tcgen05_partition)
__nv_reservedSMEM_tcgen05_partition:
	.zero		32
.L_0:


//--------------------- .nv.global                --------------------------
	.section	.nv.global,"aw",@nobits
.nv.global:
	.type		_ZN40_INTERNAL_0be7ecea_4_k_cu_c357b503_129514cute1_E,@object
	.size		_ZN40_INTERNAL_0be7ecea_4_k_cu_c357b503_129514cute1_E,(_ZN40_INTERNAL_0be7ecea_4_k_cu_c357b503_129514cuda3std3__45__cpo6cbeginE - _ZN40_INTERNAL_0be7ecea_4_k_cu_c357b503_129514cute1_E)
_ZN40_INTERNAL_0be7ecea_4_k_cu_c357b503_129514cute1_E:
	.zero		1
	.type		_ZN40_INTERNAL_0be7ecea_4_k_cu_c357b503_129514cuda3std3__45__cpo6cbeginE,@object
	.size		_ZN40_INTERNAL_0be7ecea_4_k_cu_c357b503_129514cuda3std3__45__cpo6cbeginE,(_ZN40_INTERNAL_0be7ecea_4_k_cu_c357b503_129514cuda3std3__48in_placeE - _ZN40_INTERNAL_0be7ecea_4_k_cu_c357b503_129514cuda3std3__45__cpo6cbeginE)
_ZN40_INTERNAL_0be7ecea_4_k_cu_c357b503_129514cuda3std3__45__cpo6cbeginE:
	.zero		1
	.type		_ZN40_INTERNAL_0be7ecea_4_k_cu_c357b503_129514cuda3std3__48in_placeE,@object
	.size		_ZN40_INTERNAL_0be7ecea_4_k_cu_c357b503_129514cuda3std3__48in_placeE,(_ZN40_INTERNAL_0be7ecea_4_k_cu_c357b503_129514cuda3std6ranges3__45__cpo9iter_moveE - _ZN40_INTERNAL_0be7ecea_4_k_cu_c357b503_129514cuda3std3__48in_placeE)
_ZN40_INTERNAL_0be7ecea_4_k_cu_c357b503_129514cuda3std3__48in_placeE:
	.zero		1
	.type		_ZN40_INTERNAL_0be7ecea_4_k_cu_c357b503_129514cuda3std6ranges3__45__cpo9iter_moveE,@object
	.size		_ZN40_INTERNAL_0be7ecea_4_k_cu_c357b503_129514cuda3std6ranges3__45__cpo9iter_moveE,(_ZN40_INTERNAL_0be7ecea_4_k_cu_c357b503_129514cuda3std3__45__cpo5beginE - _ZN40_INTERNAL_0be7ecea_4_k_cu_c357b503_129514cuda3std6ranges3__45__cpo9iter_moveE)
_ZN40_INTERNAL_0be7ecea_4_k_cu_c357b503_129514cuda3std6ranges3__45__cpo9iter_moveE:
	.zero		1
	.type		_ZN40_INTERNAL_0be7ecea_4_k_cu_c357b503_129514cuda3std3__45__cpo5beginE,@object
	.size		_ZN40_INTERNAL_0be7ecea_4_k_cu_c357b503_129514cuda3std3__45__cpo5beginE,(_ZN40_INTERNAL_0be7ecea_4_k_cu_c357b503_129514cuda3std3__442_GLOBAL__N__0be7ecea_4_k_cu_c357b503_129516ignoreE - _ZN40_INTERNAL_0be7ecea_4_k_cu_c357b503_129514cuda3std3__45__cpo5beginE)
_ZN40_INTERNAL_0be7ecea_4_k_cu_c357b503_129514cuda3std3__45__cpo5beginE:
	.zero		1
	.type		_ZN40_INTERNAL_0be7ecea_4_k_cu_c357b503_129514cuda3std3__442_GLOBAL__N__0be7ecea_4_k_cu_c357b503_129516ignoreE,@object
	.size		_ZN40_INTERNAL_0be7ecea_4_k_cu_c357b503_129514cuda3std3__442_GLOBAL__N__0be7ecea_4_k_cu_c357b503_129516ignoreE,(_ZN40_INTERNAL_0be7ecea_4_k_cu_c357b503_129514cute7productE - _ZN40_INTERNAL_0be7ecea_4_k_cu_c357b503_129514cuda3std3__442_GLOBAL__N__0be7ecea_4_k_cu_c357b503_129516ignoreE)
_ZN40_INTERNAL_0be7ecea_4_k_cu_c357b503_129514cuda3std3__442_GLOBAL__N__0be7ecea_4_k_cu_c357b503_129516ignoreE:
	.zero		1
	.type		_ZN40_INTERNAL_0be7ecea_4_k_cu_c357b503_129514cute7productE,@object
	.size		_ZN40_INTERNAL_0be7ecea_4_k_cu_c357b503_129514cute7productE,(_ZN40_INTERNAL_0be7ecea_4_k_cu_c357b503_129514cuda3std3__45__cpo3endE - _ZN40_INTERNAL_0be7ecea_4_k_cu_c357b503_129514cute7productE)
_ZN40_INTERNAL_0be7ecea_4_k_cu_c357b503_129514cute7productE:
	.zero		1
	.type		_ZN40_INTERNAL_0be7ecea_4_k_cu_c357b503_129514cuda3std3__45__cpo3endE,@object
	.size		_ZN40_INTERNAL_0be7ecea_4_k_cu_c357b503_129514cuda3std3__45__cpo3endE,(_ZN40_INTERNAL_0be7ecea_4_k_cu_c357b503_129514cuda3std3__419piecewise_constructE - _ZN40_INTERNAL_0be7ecea_4_k_cu_c357b503_129514cuda3std3__45__cpo3endE)
_ZN40_INTERNAL_0be7ecea_4_k_cu_c357b503_129514cuda3std3__45__cpo3endE:
	.zero		1
	.type		_ZN40_INTERNAL_0be7ecea_4_k_cu_c357b503_129514cuda3std3__419piecewise_constructE,@object
	.size		_ZN40_INTERNAL_0be7ecea_4_k_cu_c357b503_129514cuda3std3__419piecewise_constructE,(_ZN40_INTERNAL_0be7ecea_4_k_cu_c357b503_129514cuda3std3__45__cpo4cendE - _ZN40_INTERNAL_0be7ecea_4_k_cu_c357b503_129514cuda3std3__419piecewise_constructE)
_ZN40_INTERNAL_0be7ecea_4_k_cu_c357b503_129514cuda3std3__419piecewise_constructE:
	.zero		1
	.type		_ZN40_INTERNAL_0be7ecea_4_k_cu_c357b503_129514cuda3std3__45__cpo4cendE,@object
	.size		_ZN40_INTERNAL_0be7ecea_4_k_cu_c357b503_129514cuda3std3__45__cpo4cendE,(_ZN40_INTERNAL_0be7ecea_4_k_cu_c357b503_129514cuda3std6ranges3__45__cpo4swapE - _ZN40_INTERNAL_0be7ecea_4_k_cu_c357b503_129514cuda3std3__45__cpo4cendE)
_ZN40_INTERNAL_0be7ecea_4_k_cu_c357b503_129514cuda3std3__45__cpo4cendE:
	.zero		1
	.type		_ZN40_INTERNAL_0be7ecea_4_k_cu_c357b503_129514cuda3std6ranges3__45__cpo4swapE,@object
	.size		_ZN40_INTERNAL_0be7ecea_4_k_cu_c357b503_129514cuda3std6ranges3__45__cpo4swapE,(.L_10 - _ZN40_INTERNAL_0be7ecea_4_k_cu_c357b503_129514cuda3std6ranges3__45__cpo4swapE)
_ZN40_INTERNAL_0be7ecea_4_k_cu_c357b503_129514cuda3std6ranges3__45__cpo4swapE:
	.zero		1
.L_10:


//--------------------- .nv.constant0._ZN7cutlass13device_kernelINS_4gemm6kernel13GemmUniversalIN4cute5tupleIJiiiiEEENS1_10collective13CollectiveMmaINS1_35MainloopSm100TmaUmmaWarpSpecializedILi3ELi2ELi4ENS5_IJNS4_1CILi1EEESB_SB_EEEEENS5_IJNSA_ILi128EEENSA_ILi96EEESE_EEENS_10bfloat16_tENS5_IJlSB_lEEESH_SI_NS4_8TiledMMAINS4_8MMA_AtomIJNS4_20SM100_MMA_F16BF16_SSISH_SH_fLi128ELi96ELNS4_4UMMA5MajorE0ELSN_0ELNSM_7ScaleInE0ELSO_0EEEEEENS4_6LayoutISC_NS5_IJNSA_ILi0EEESS_SS_EEEEENS5_IJNS4_10UnderscoreESV_SV_EEEEENS4_13SM90_TMA_LOADENS4_14ComposedLayoutINS4_7SwizzleILi3ELi4ELi3EEENS4_18smem_ptr_flag_bitsILi16EEENSR_INS5_IJNSA_ILi8EEENSA_ILi64EEEEEENS5_IJS15_SB_EEEEEEEvNS4_8identityESY_S19_vS1A_EENS_8epilogue10collective18CollectiveEpilogueINS1C_23Sm100TmaWarpSpecializedILi3ELi2ELi32ELb1ELb0EEEJSG_NS5_IJNSR_ISE_SB_EENSR_INSA_ILi32EEESB_EEEEESH_SI_SH_SI_NS1C_6fusion15FusionCallbacksIS1G_NS1L_17LinearCombinationISH_fSH_fLNS_15FloatRoundStyleE2EEESG_S1K_JEEENS4_5SM1004TMEM4LOAD26SM100_TMEM_LOAD_32dp32b32xESY_NSZ_INS10_ILi2ELi4ELi3EEES13_NSR_INS5_IJS14_S1I_EEENS5_IJS1I_SB_EEEEEEENS4_39AutoVectorizingCopyWithAssumedAlignmentILi128EEENS4_14SM90_TMA_STOREES1Z_S21_S21_EEEvvEEEEvNT_6ParamsE --------------------------
	.section	.nv.constant0._ZN7cutlass13device_kernelINS_4gemm6kernel13GemmUniversalIN4cute5tupleIJiiiiEEENS1_10collective13CollectiveMmaINS1_35MainloopSm100TmaUmmaWarpSpecializedILi3ELi2ELi4ENS5_IJNS4_1CILi1EEESB_SB_EEEEENS5_IJNSA_ILi128EEENSA_ILi96EEESE_EEENS_10bfloat16_tENS5_IJlSB_lEEESH_SI_NS4_8TiledMMAINS4_8MMA_AtomIJNS4_20SM100_MMA_F16BF16_SSISH_SH_fLi128ELi96ELNS4_4UMMA5MajorE0ELSN_0ELNSM_7ScaleInE0ELSO_0EEEEEENS4_6LayoutISC_NS5_IJNSA_ILi0EEESS_SS_EEEEENS5_IJNS4_10UnderscoreESV_SV_EEEEENS4_13SM90_TMA_LOADENS4_14ComposedLayoutINS4_7SwizzleILi3ELi4ELi3EEENS4_18smem_ptr_flag_bitsILi16EEENSR_INS5_IJNSA_ILi8EEENSA_ILi64EEEEEENS5_IJS15_SB_EEEEEEEvNS4_8identityESY_S19_vS1A_EENS_8epilogue10collective18CollectiveEpilogueINS1C_23Sm100TmaWarpSpecializedILi3ELi2ELi32ELb1ELb0EEEJSG_NS5_IJNSR_ISE_SB_EENSR_INSA_ILi32EEESB_EEEEESH_SI_SH_SI_NS1C_6fusion15FusionCallbacksIS1G_NS1L_17LinearCombinationISH_fSH_fLNS_15FloatRoundStyleE2EEESG_S1K_JEEENS4_5SM1004TMEM4LOAD26SM100_TMEM_LOAD_32dp32b32xESY_NSZ_INS10_ILi2ELi4ELi3EEES13_NSR_INS5_IJS14_S1I_EEENS5_IJS1I_SB_EEEEEEENS4_39AutoVectorizingCopyWithAssumedAlignmentILi128EEENS4_14SM90_TMA_STOREES1Z_S21_S21_EEEvvEEEEvNT_6ParamsE,"a",@progbits
	.sectionflags	@""
	.align	4
.nv.constant0._ZN7cutlass13device_kernelINS_4gemm6kernel13GemmUniversalIN4cute5tupleIJiiiiEEENS1_10collective13CollectiveMmaINS1_35MainloopSm100TmaUmmaWarpSpecializedILi3ELi2ELi4ENS5_IJNS4_1CILi1EEESB_SB_EEEEENS5_IJNSA_ILi128EEENSA_ILi96EEESE_EEENS_10bfloat16_tENS5_IJlSB_lEEESH_SI_NS4_8TiledMMAINS4_8MMA_AtomIJNS4_20SM100_MMA_F16BF16_SSISH_SH_fLi128ELi96ELNS4_4UMMA5MajorE0ELSN_0ELNSM_7ScaleInE0ELSO_0EEEEEENS4_6LayoutISC_NS5_IJNSA_ILi0EEESS_SS_EEEEENS5_IJNS4_10UnderscoreESV_SV_EEEEENS4_13SM90_TMA_LOADENS4_14ComposedLayoutINS4_7SwizzleILi3ELi4ELi3EEENS4_18smem_ptr_flag_bitsILi16EEENSR_INS5_IJNSA_ILi8EEENSA_ILi64EEEEEENS5_IJS15_SB_EEEEEEEvNS4_8identityESY_S19_vS1A_EENS_8epilogue10collective18CollectiveEpilogueINS1C_23Sm100TmaWarpSpecializedILi3ELi2ELi32ELb1ELb0EEEJSG_NS5_IJNSR_ISE_SB_EENSR_INSA_ILi32EEESB_EEEEESH_SI_SH_SI_NS1C_6fusion15FusionCallbacksIS1G_NS1L_17LinearCombinationISH_fSH_fLNS_15FloatRoundStyleE2EEESG_S1K_JEEENS4_5SM1004TMEM4LOAD26SM100_TMEM_LOAD_32dp32b32xESY_NSZ_INS10_ILi2ELi4ELi3EEES13_NSR_INS5_IJS14_S1I_EEENS5_IJS1I_SB_EEEEEEENS4_39AutoVectorizingCopyWithAssumedAlignmentILi128EEENS4_14SM90_TMA_STOREES1Z_S21_S21_EEEvvEEEEvNT_6ParamsE:
	.zero		2944


//--------------------- SYMBOLS --------------------------

	.type		.nv.reservedSmem.offset0,@object
	.size		.nv.reservedSmem.offset0,0x4
	.type		.nv.reservedSmem.cap,@object
	.size		.nv.reservedSmem.cap,0x4
	.type		__assertfail,@function
